//
// Generated by NVIDIA NVVM Compiler
//
// Compiler Build ID: CL-36424714
// Cuda compilation tools, release 13.0, V13.0.88
// Based on NVVM 20.0.0
//

.version 9.0
.target sm_100
.address_size 64

	// .globl	_Z6KernelPdS_mmiidd

.visible .entry _Z6KernelPdS_mmiidd(
	.param .u64 .ptr .align 1 _Z6KernelPdS_mmiidd_param_0,
	.param .u64 .ptr .align 1 _Z6KernelPdS_mmiidd_param_1,
	.param .u64 _Z6KernelPdS_mmiidd_param_2,
	.param .u64 _Z6KernelPdS_mmiidd_param_3,
	.param .u32 _Z6KernelPdS_mmiidd_param_4,
	.param .u32 _Z6KernelPdS_mmiidd_param_5,
	.param .f64 _Z6KernelPdS_mmiidd_param_6,
	.param .f64 _Z6KernelPdS_mmiidd_param_7
)
{
	.reg .pred 	%p<12>;
	.reg .b32 	%r<17>;
	.reg .b64 	%rd<41>;
	.reg .b64 	%fd<92>;

	ld.param.u64 	%rd8, [_Z6KernelPdS_mmiidd_param_0];
	ld.param.u64 	%rd5, [_Z6KernelPdS_mmiidd_param_1];
	ld.param.u64 	%rd6, [_Z6KernelPdS_mmiidd_param_2];
	ld.param.u64 	%rd7, [_Z6KernelPdS_mmiidd_param_3];
	ld.param.u32 	%r3, [_Z6KernelPdS_mmiidd_param_4];
	ld.param.u32 	%r4, [_Z6KernelPdS_mmiidd_param_5];
	ld.param.f64 	%fd17, [_Z6KernelPdS_mmiidd_param_6];
	ld.param.f64 	%fd18, [_Z6KernelPdS_mmiidd_param_7];
	cvta.to.global.u64 	%rd1, %rd8;
	mov.u32 	%r5, %tid.x;
	mov.u32 	%r6, %ctaid.x;
	mov.u32 	%r7, %ntid.x;
	mad.lo.s32 	%r1, %r6, %r7, %r5;
	mov.u32 	%r8, %tid.y;
	mov.u32 	%r9, %ctaid.y;
	mov.u32 	%r10, %ntid.y;
	mad.lo.s32 	%r11, %r9, %r10, %r8;
	cvt.rn.f64.u32 	%fd19, %r1;
	mul.f64 	%fd1, %fd18, %fd19;
	cvt.rn.f64.u32 	%fd20, %r11;
	mul.f64 	%fd2, %fd18, %fd20;
	setp.eq.s32 	%p1, %r1, 0;
	setp.eq.s32 	%p2, %r11, 0;
	or.pred  	%p3, %p1, %p2;
	@%p3 bra 	$L__BB0_13;
	cvt.u64.u32 	%rd2, %r1;
	add.s64 	%rd9, %rd6, -1;
	setp.le.u64 	%p4, %rd9, %rd2;
	@%p4 bra 	$L__BB0_13;
	cvt.u64.u32 	%rd3, %r11;
	add.s64 	%rd10, %rd7, -1;
	setp.le.u64 	%p5, %rd10, %rd3;
	@%p5 bra 	$L__BB0_13;
	setp.lt.u32 	%p6, %r1, %r3;
	setp.le.u32 	%p7, %r11, %r4;
	or.pred  	%p8, %p6, %p7;
	@%p8 bra 	$L__BB0_11;
	add.f64 	%fd32, %fd1, 0dC014000000000000;
	mul.f64 	%fd3, %fd32, %fd32;
	add.f64 	%fd33, %fd2, 0dC008000000000000;
	mul.f64 	%fd4, %fd33, %fd33;
	add.f64 	%fd34, %fd3, %fd4;
	setp.ge.f64 	%p9, %fd34, 0d4022000000000000;
	@%p9 bra 	$L__BB0_13;
	add.f64 	%fd35, %fd18, %fd1;
	add.f64 	%fd36, %fd35, 0dC014000000000000;
	fma.rn.f64 	%fd37, %fd36, %fd36, %fd4;
	setp.ltu.f64 	%p10, %fd37, 0d4022000000000000;
	mad.lo.s64 	%rd22, %rd7, %rd2, %rd3;
	shl.b64 	%rd23, %rd22, 3;
	add.s64 	%rd4, %rd1, %rd23;
	@%p10 bra 	$L__BB0_7;
	mov.f64 	%fd38, 0d4022000000000000;
	sub.f64 	%fd39, %fd38, %fd4;
	sqrt.rn.f64 	%fd40, %fd39;
	add.f64 	%fd41, %fd40, 0d4014000000000000;
	sub.f64 	%fd42, %fd41, %fd1;
	div.rn.f64 	%fd43, %fd42, %fd18;
	add.s32 	%r14, %r1, -1;
	cvt.u64.u32 	%rd24, %r14;
	mad.lo.s64 	%rd25, %rd7, %rd24, %rd3;
	shl.b64 	%rd26, %rd25, 3;
	add.s64 	%rd27, %rd1, %rd26;
	ld.global.f64 	%fd44, [%rd27];
	mul.f64 	%fd45, %fd43, %fd44;
	add.f64 	%fd46, %fd43, 0d3FF0000000000000;
	ld.global.f64 	%fd88, [%rd4];
	mul.f64 	%fd47, %fd46, %fd88;
	sub.f64 	%fd48, %fd45, %fd47;
	add.f64 	%fd49, %fd48, 0d4059000000000000;
	add.f64 	%fd50, %fd49, %fd49;
	mul.f64 	%fd51, %fd43, %fd46;
	mul.f64 	%fd52, %fd18, %fd51;
	mul.f64 	%fd53, %fd18, %fd52;
	div.rn.f64 	%fd90, %fd50, %fd53;
	bra.uni 	$L__BB0_8;
$L__BB0_7:
	add.s32 	%r15, %r1, 1;
	cvt.u64.u32 	%rd28, %r15;
	mad.lo.s64 	%rd29, %rd7, %rd28, %rd3;
	shl.b64 	%rd30, %rd29, 3;
	add.s64 	%rd31, %rd1, %rd30;
	ld.global.f64 	%fd54, [%rd31];
	ld.global.f64 	%fd88, [%rd4];
	add.f64 	%fd55, %fd88, %fd88;
	sub.f64 	%fd56, %fd54, %fd55;
	add.s32 	%r16, %r1, -1;
	cvt.u64.u32 	%rd32, %r16;
	mad.lo.s64 	%rd33, %rd7, %rd32, %rd3;
	shl.b64 	%rd34, %rd33, 3;
	add.s64 	%rd35, %rd1, %rd34;
	ld.global.f64 	%fd57, [%rd35];
	add.f64 	%fd58, %fd57, %fd56;
	mul.f64 	%fd59, %fd18, %fd18;
	div.rn.f64 	%fd90, %fd58, %fd59;
$L__BB0_8:
	add.f64 	%fd60, %fd18, %fd2;
	add.f64 	%fd61, %fd60, 0dC008000000000000;
	fma.rn.f64 	%fd62, %fd61, %fd61, %fd3;
	setp.ltu.f64 	%p11, %fd62, 0d4022000000000000;
	@%p11 bra 	$L__BB0_10;
	mov.f64 	%fd63, 0d4022000000000000;
	sub.f64 	%fd64, %fd63, %fd3;
	sqrt.rn.f64 	%fd65, %fd64;
	add.f64 	%fd66, %fd65, 0d4008000000000000;
	sub.f64 	%fd67, %fd66, %fd2;
	div.rn.f64 	%fd68, %fd67, %fd18;
	ld.global.f64 	%fd69, [%rd4+-8];
	mul.f64 	%fd70, %fd68, %fd69;
	add.f64 	%fd71, %fd68, 0d3FF0000000000000;
	mul.f64 	%fd72, %fd71, %fd88;
	sub.f64 	%fd73, %fd70, %fd72;
	add.f64 	%fd74, %fd73, 0d4059000000000000;
	add.f64 	%fd75, %fd74, %fd74;
	mul.f64 	%fd76, %fd68, %fd71;
	mul.f64 	%fd77, %fd18, %fd76;
	mul.f64 	%fd78, %fd18, %fd77;
	div.rn.f64 	%fd91, %fd75, %fd78;
	bra.uni 	$L__BB0_12;
$L__BB0_10:
	ld.global.f64 	%fd79, [%rd4+8];
	add.f64 	%fd80, %fd88, %fd88;
	sub.f64 	%fd81, %fd79, %fd80;
	ld.global.f64 	%fd82, [%rd4+-8];
	add.f64 	%fd83, %fd82, %fd81;
	mul.f64 	%fd84, %fd18, %fd18;
	div.rn.f64 	%fd91, %fd83, %fd84;
	bra.uni 	$L__BB0_12;
$L__BB0_11:
	add.s32 	%r12, %r1, 1;
	cvt.u64.u32 	%rd11, %r12;
	mad.lo.s64 	%rd12, %rd7, %rd11, %rd3;
	shl.b64 	%rd13, %rd12, 3;
	add.s64 	%rd14, %rd1, %rd13;
	ld.global.f64 	%fd21, [%rd14];
	mad.lo.s64 	%rd15, %rd7, %rd2, %rd3;
	shl.b64 	%rd16, %rd15, 3;
	add.s64 	%rd17, %rd1, %rd16;
	ld.global.f64 	%fd22, [%rd17];
	add.f64 	%fd23, %fd22, %fd22;
	sub.f64 	%fd24, %fd21, %fd23;
	add.s32 	%r13, %r1, -1;
	cvt.u64.u32 	%rd18, %r13;
	mad.lo.s64 	%rd19, %rd7, %rd18, %rd3;
	shl.b64 	%rd20, %rd19, 3;
	add.s64 	%rd21, %rd1, %rd20;
	ld.global.f64 	%fd25, [%rd21];
	add.f64 	%fd26, %fd25, %fd24;
	mul.f64 	%fd27, %fd18, %fd18;
	div.rn.f64 	%fd90, %fd26, %fd27;
	ld.global.f64 	%fd28, [%rd17+8];
	sub.f64 	%fd29, %fd28, %fd23;
	ld.global.f64 	%fd30, [%rd17+-8];
	add.f64 	%fd31, %fd30, %fd29;
	div.rn.f64 	%fd91, %fd31, %fd27;
$L__BB0_12:
	add.f64 	%fd85, %fd90, %fd91;
	mad.lo.s64 	%rd36, %rd7, %rd2, %rd3;
	shl.b64 	%rd37, %rd36, 3;
	add.s64 	%rd38, %rd1, %rd37;
	ld.global.f64 	%fd86, [%rd38];
	fma.rn.f64 	%fd87, %fd17, %fd85, %fd86;
	cvta.to.global.u64 	%rd39, %rd5;
	add.s64 	%rd40, %rd39, %rd37;
	st.global.f64 	[%rd40], %fd87;
$L__BB0_13:
	ret;

}


// ===== COMPILED SASS (sm_100) =====

	.target	sm_100

	.elftype	@"ET_EXEC"


//--------------------- .note.nv.tkinfo           --------------------------
	.section	.note.nv.tkinfo,"",@"SHT_NOTE"
	.sectionflags	@"SHF_NOTE_NV_TKINFO"
	.tkinfo
        /*0018*/ 	.word	0x00000002
        /*0030*/ 	.string	""
        /*0030*/ 	.string	"ptxas"
        /*0030*/ 	.string	"Cuda compilation tools, release 13.0, V13.0.88"
        /*0030*/ 	.string	"Build cuda_13.0.r13.0/compiler.36424714_0"
        /*0030*/ 	.string	"-arch sm_100 -m 64 "



//--------------------- .note.nv.cuinfo           --------------------------
	.section	.note.nv.cuinfo,"",@"SHT_NOTE"
	.sectionflags	@"SHF_NOTE_NV_CUINFO"
        /*0018*/ 	.short	0x0002
        /*001a*/ 	.short	0x0064
        /*001c*/ 	.short	0x0082
	.zero		2


//--------------------- .nv.info                  --------------------------
	.section	.nv.info,"",@"SHT_CUDA_INFO"
	.align	4


	//----- nvinfo : EIATTR_REGCOUNT
	.align		4
        /*0000*/ 	.byte	0x04, 0x2f
        /*0002*/ 	.short	(.L_1 - .L_0)
	.align		4
.L_0:
        /*0004*/ 	.word	index@(_Z6KernelPdS_mmiidd)
        /*0008*/ 	.word	0x00000024


	//----- nvinfo : EIATTR_FRAME_SIZE
	.align		4
.L_1:
        /*000c*/ 	.byte	0x04, 0x11
        /*000e*/ 	.short	(.L_3 - .L_2)
	.align		4
.L_2:
        /*0010*/ 	.word	index@($__internal_1_$__cuda_sm20_dsqrt_rn_f64_mediumpath_v1)
        /*0014*/ 	.word	0x00000000


	//----- nvinfo : EIATTR_FRAME_SIZE
	.align		4
.L_3:
        /*0018*/ 	.byte	0x04, 0x11
        /*001a*/ 	.short	(.L_5 - .L_4)
	.align		4
.L_4:
        /*001c*/ 	.word	index@($__internal_0_$__cuda_sm20_div_rn_f64_full)
        /*0020*/ 	.word	0x00000000


	//----- nvinfo : EIATTR_FRAME_SIZE
	.align		4
.L_5:
        /*0024*/ 	.byte	0x04, 0x11
        /*0026*/ 	.short	(.L_7 - .L_6)
	.align		4
.L_6:
        /*0028*/ 	.word	index@(_Z6KernelPdS_mmiidd)
        /*002c*/ 	.word	0x00000000


	//----- nvinfo : EIATTR_MIN_STACK_SIZE
	.align		4
.L_7:
        /*0030*/ 	.byte	0x04, 0x12
        /*0032*/ 	.short	(.L_9 - .L_8)
	.align		4
.L_8:
        /*0034*/ 	.word	index@(_Z6KernelPdS_mmiidd)
        /*0038*/ 	.word	0x00000000
.L_9:


//--------------------- .nv.compat                --------------------------
	.section	.nv.compat,"",@"SHT_CUDA_COMPAT_INFO"
	.align	4
        /*0000*/ 	.byte	0x02, 0x09, 0x00, 0x00, 0x02, 0x02, 0x01, 0x00, 0x02, 0x05, 0x05, 0x00, 0x03, 0x07, 0x01, 0x01
        /*0010*/ 	.byte	0x02, 0x03, 0x00, 0x00, 0x02, 0x06, 0x01, 0x00, 0x04, 0x0b, 0x08, 0x00, 0x01, 0x00, 0x00, 0x00
        /*0020*/ 	.byte	0x00, 0x00, 0x00, 0x00


//--------------------- .nv.info._Z6KernelPdS_mmiidd --------------------------
	.section	.nv.info._Z6KernelPdS_mmiidd,"",@"SHT_CUDA_INFO"
	.sectionflags	@""
	.align	4


	//----- nvinfo : EIATTR_CUDA_API_VERSION
	.align		4
        /*0000*/ 	.byte	0x04, 0x37
        /*0002*/ 	.short	(.L_11 - .L_10)
.L_10:
        /*0004*/ 	.word	0x00000082


	//----- nvinfo : EIATTR_KPARAM_INFO
	.align		4
.L_11:
        /*0008*/ 	.byte	0x04, 0x17
        /*000a*/ 	.short	(.L_13 - .L_12)
.L_12:
        /*000c*/ 	.word	0x00000000
        /*0010*/ 	.short	0x0007
        /*0012*/ 	.short	0x0030
        /*0014*/ 	.byte	0x00, 0xf0, 0x21, 0x00


	//----- nvinfo : EIATTR_KPARAM_INFO
	.align		4
.L_13:
        /*0018*/ 	.byte	0x04, 0x17
        /*001a*/ 	.short	(.L_15 - .L_14)
.L_14:
        /*001c*/ 	.word	0x00000000
        /*0020*/ 	.short	0x0006
        /*0022*/ 	.short	0x0028
        /*0024*/ 	.byte	0x00, 0xf0, 0x21, 0x00


	//----- nvinfo : EIATTR_KPARAM_INFO
	.align		4
.L_15:
        /*0028*/ 	.byte	0x04, 0x17
        /*002a*/ 	.short	(.L_17 - .L_16)
.L_16:
        /*002c*/ 	.word	0x00000000
        /*0030*/ 	.short	0x0005
        /*0032*/ 	.short	0x0024
        /*0034*/ 	.byte	0x00, 0xf0, 0x11, 0x00


	//----- nvinfo : EIATTR_KPARAM_INFO
	.align		4
.L_17:
        /*0038*/ 	.byte	0x04, 0x17
        /*003a*/ 	.short	(.L_19 - .L_18)
.L_18:
        /*003c*/ 	.word	0x00000000
        /*0040*/ 	.short	0x0004
        /*0042*/ 	.short	0x0020
        /*0044*/ 	.byte	0x00, 0xf0, 0x11, 0x00


	//----- nvinfo : EIATTR_KPARAM_INFO
	.align		4
.L_19:
        /*0048*/ 	.byte	0x04, 0x17
        /*004a*/ 	.short	(.L_21 - .L_20)
.L_20:
        /*004c*/ 	.word	0x00000000
        /*0050*/ 	.short	0x0003
        /*0052*/ 	.short	0x0018
        /*0054*/ 	.byte	0x00, 0xf0, 0x21, 0x00


	//----- nvinfo : EIATTR_KPARAM_INFO
	.align		4
.L_21:
        /*0058*/ 	.byte	0x04, 0x17
        /*005a*/ 	.short	(.L_23 - .L_22)
.L_22:
        /*005c*/ 	.word	0x00000000
        /*0060*/ 	.short	0x0002
        /*0062*/ 	.short	0x0010
        /*0064*/ 	.byte	0x00, 0xf0, 0x21, 0x00


	//----- nvinfo : EIATTR_KPARAM_INFO
	.align		4
.L_23:
        /*0068*/ 	.byte	0x04, 0x17
        /*006a*/ 	.short	(.L_25 - .L_24)
.L_24:
        /*006c*/ 	.word	0x00000000
        /*0070*/ 	.short	0x0001
        /*0072*/ 	.short	0x0008
        /*0074*/ 	.byte	0x00, 0xf5, 0x21, 0x00


	//----- nvinfo : EIATTR_KPARAM_INFO
	.align		4
.L_25:
        /*0078*/ 	.byte	0x04, 0x17
        /*007a*/ 	.short	(.L_27 - .L_26)
.L_26:
        /*007c*/ 	.word	0x00000000
        /*0080*/ 	.short	0x0000
        /*0082*/ 	.short	0x0000
        /*0084*/ 	.byte	0x00, 0xf5, 0x21, 0x00


	//----- nvinfo : EIATTR_SPARSE_MMA_MASK
	.align		4
.L_27:
        /*0088*/ 	.byte	0x03, 0x50
        /*008a*/ 	.short	0x0000


	//----- nvinfo : EIATTR_MAXREG_COUNT
	.align		4
        /*008c*/ 	.byte	0x03, 0x1b
        /*008e*/ 	.short	0x00ff


	//----- nvinfo : EIATTR_MERCURY_ISA_VERSION
	.align		4
        /*0090*/ 	.byte	0x03, 0x5f
        /*0092*/ 	.short	0x0101


	//----- nvinfo : EIATTR_VRC_CTA_INIT_COUNT
	.align		4
        /*0094*/ 	.byte	0x02, 0x4a
	.zero		1
	.zero		1


	//----- nvinfo : EIATTR_EXIT_INSTR_OFFSETS
	.align		4
        /*0098*/ 	.byte	0x04, 0x1c
        /*009a*/ 	.short	(.L_29 - .L_28)


	//   ....[0]....
.L_28:
        /*009c*/ 	.word	0x000000b0


	//   ....[1]....
        /*00a0*/ 	.word	0x00000120


	//   ....[2]....
        /*00a4*/ 	.word	0x00000190


	//   ....[3]....
        /*00a8*/ 	.word	0x00000290


	//   ....[4]....
        /*00ac*/ 	.word	0x000018b0


	//----- nvinfo : EIATTR_CRS_STACK_SIZE
	.align		4
.L_29:
        /*00b0*/ 	.byte	0x04, 0x1e
        /*00b2*/ 	.short	(.L_31 - .L_30)
.L_30:
        /*00b4*/ 	.word	0x00000000


	//----- nvinfo : EIATTR_CBANK_PARAM_SIZE
	.align		4
.L_31:
        /*00b8*/ 	.byte	0x03, 0x19
        /*00ba*/ 	.short	0x0038


	//----- nvinfo : EIATTR_PARAM_CBANK
	.align		4
        /*00bc*/ 	.byte	0x04, 0x0a
        /*00be*/ 	.short	(.L_33 - .L_32)
	.align		4
.L_32:
        /*00c0*/ 	.word	index@(.nv.constant0._Z6KernelPdS_mmiidd)
        /*00c4*/ 	.short	0x0380
        /*00c6*/ 	.short	0x0038


	//----- nvinfo : EIATTR_SW_WAR
	.align		4
.L_33:
        /*00c8*/ 	.byte	0x04, 0x36
        /*00ca*/ 	.short	(.L_35 - .L_34)
.L_34:
        /*00cc*/ 	.word	0x00000008
.L_35:


//--------------------- .nv.callgraph             --------------------------
	.section	.nv.callgraph,"",@"SHT_CUDA_CALLGRAPH"
	.align	4
	.sectionentsize	8
	.align		4
        /*0000*/ 	.word	0x00000000
	.align		4
        /*0004*/ 	.word	0xffffffff
	.align		4
        /*0008*/ 	.word	0x00000000
	.align		4
        /*000c*/ 	.word	0xfffffffe
	.align		4
        /*0010*/ 	.word	0x00000000
	.align		4
        /*0014*/ 	.word	0xfffffffd
	.align		4
        /*0018*/ 	.word	0x00000000
	.align		4
        /*001c*/ 	.word	0xfffffffc


//--------------------- .text._Z6KernelPdS_mmiidd --------------------------
	.section	.text._Z6KernelPdS_mmiidd,"ax",@progbits
	.align	128
        .global         _Z6KernelPdS_mmiidd
        .type           _Z6KernelPdS_mmiidd,@function
        .size           _Z6KernelPdS_mmiidd,(.L_x_37 - _Z6KernelPdS_mmiidd)
        .other          _Z6KernelPdS_mmiidd,@"STO_CUDA_ENTRY STV_DEFAULT"
_Z6KernelPdS_mmiidd:
.text._Z6KernelPdS_mmiidd:
[----:B------:R-:W-:Y:S01]  /*0000*/  LDC R1, c[0x0][0x37c] ;  /* 0x0000df00ff017b82 */ /* 0x000fe20000000800 */
[----:B------:R-:W0:Y:S07]  /*0010*/  S2R R24, SR_TID.Y ;  /* 0x0000000000187919 */ /* 0x000e2e0000002200 */
[----:B------:R-:W1:Y:S01]  /*0020*/  LDC R3, c[0x0][0x360] ;  /* 0x0000d800ff037b82 */ /* 0x000e620000000800 */
[----:B------:R-:W1:Y:S07]  /*0030*/  S2R R2, SR_TID.X ;  /* 0x0000000000027919 */ /* 0x000e6e0000002100 */
[----:B------:R-:W0:Y:S08]  /*0040*/  S2UR UR5, SR_CTAID.Y ;  /* 0x00000000000579c3 */ /* 0x000e300000002600 */
[----:B------:R-:W0:Y:S08]  /*0050*/  LDC R25, c[0x0][0x364] ;  /* 0x0000d900ff197b82 */ /* 0x000e300000000800 */
[----:B------:R-:W1:Y:S01]  /*0060*/  S2UR UR4, SR_CTAID.X ;  /* 0x00000000000479c3 */ /* 0x000e620000002500 */
[----:B0-----:R-:W-:-:S05]  /*0070*/  IMAD R24, R25, UR5, R24 ;  /* 0x0000000519187c24 */ /* 0x001fca000f8e0218 */
[----:B------:R-:W-:Y:S01]  /*0080*/  ISETP.NE.AND P0, PT, R24, RZ, PT ;  /* 0x000000ff1800720c */ /* 0x000fe20003f05270 */
[----:B-1----:R-:W-:-:S05]  /*0090*/  IMAD R2, R3, UR4, R2 ;  /* 0x0000000403027c24 */ /* 0x002fca000f8e0202 */
[----:B------:R-:W-:-:S13]  /*00a0*/  ISETP.EQ.OR P0, PT, R2, RZ, !P0 ;  /* 0x000000ff0200720c */ /* 0x000fda0004702670 */
[----:B------:R-:W-:Y:S05]  /*00b0*/  @P0 EXIT ;  /* 0x000000000000094d */ /* 0x000fea0003800000 */
[----:B------:R-:W0:Y:S02]  /*00c0*/  LDCU.64 UR4, c[0x0][0x390] ;  /* 0x00007200ff0477ac */ /* 0x000e240008000a00 */
[----:B0-----:R-:W-:-:S04]  /*00d0*/  UIADD3 UR4, UP0, UPT, UR4, -0x1, URZ ;  /* 0xffffffff04047890 */ /* 0x001fc8000ff1e0ff */
[----:B------:R-:W-:Y:S02]  /*00e0*/  UIADD3.X UR5, UPT, UPT, UR5, -0x1, URZ, UP0, !UPT ;  /* 0xffffffff05057890 */ /* 0x000fe400087fe4ff */
[----:B------:R-:W-:-:S04]  /*00f0*/  ISETP.LT.U32.AND P0, PT, R2, UR4, PT ;  /* 0x0000000402007c0c */ /* 0x000fc8000bf01070 */
[----:B------:R-:W-:-:S05]  /*0100*/  IMAD.U32 R0, RZ, RZ, UR5 ;  /* 0x00000005ff007e24 */ /* 0x000fca000f8e00ff */
[----:B------:R-:W-:-:S13]  /*0110*/  ISETP.GT.U32.AND.EX P0, PT, R0, RZ, PT, P0 ;  /* 0x000000ff0000720c */ /* 0x000fda0003f04100 */
[----:B------:R-:W-:Y:S05]  /*0120*/  @!P0 EXIT ;  /* 0x000000000000894d */ /* 0x000fea0003800000 */
[----:B------:R-:W0:Y:S02]  /*0130*/  LDCU.64 UR6, c[0x0][0x398] ;  /* 0x00007300ff0677ac */ /* 0x000e240008000a00 */
[----:B0-----:R-:W-:-:S04]  /*0140*/  UIADD3 UR4, UP0, UPT, UR6, -0x1, URZ ;  /* 0xffffffff06047890 */ /* 0x001fc8000ff1e0ff */
[----:B------:R-:W-:Y:S02]  /*0150*/  UIADD3.X UR5, UPT, UPT, UR7, -0x1, URZ, UP0, !UPT ;  /* 0xffffffff07057890 */ /* 0x000fe400087fe4ff */
[----:B------:R-:W-:-:S04]  /*0160*/  ISETP.LT.U32.AND P0, PT, R24, UR4, PT ;  /* 0x0000000418007c0c */ /* 0x000fc8000bf01070 */
[----:B------:R-:W-:-:S05]  /*0170*/  IMAD.U32 R0, RZ, RZ, UR5 ;  /* 0x00000005ff007e24 */ /* 0x000fca000f8e00ff */
[----:B------:R-:W-:-:S13]  /*0180*/  ISETP.GT.U32.AND.EX P0, PT, R0, RZ, PT, P0 ;  /* 0x000000ff0000720c */ /* 0x000fda0003f04100 */
[----:B------:R-:W-:Y:S05]  /*0190*/  @!P0 EXIT ;  /* 0x000000000000894d */ /* 0x000fea0003800000 */
[----:B------:R-:W0:Y:S01]  /*01a0*/  LDCU.64 UR8, c[0x0][0x3a0] ;  /* 0x00007400ff0877ac */ /* 0x000e220008000a00 */
[----:B------:R-:W-:Y:S01]  /*01b0*/  BSSY.RECONVERGENT B0, `(.L_x_0) ;  /* 0x000015f000007945 */ /* 0x000fe20003800200 */
[----:B------:R-:W1:Y:S01]  /*01c0*/  LDCU.64 UR4, c[0x0][0x358] ;  /* 0x00006b00ff0477ac */ /* 0x000e620008000a00 */
[----:B0-----:R-:W-:-:S04]  /*01d0*/  ISETP.GT.U32.AND P0, PT, R24, UR9, PT ;  /* 0x0000000918007c0c */ /* 0x001fc8000bf04070 */
[----:B------:R-:W-:-:S13]  /*01e0*/  ISETP.LT.U32.OR P0, PT, R2, UR8, !P0 ;  /* 0x0000000802007c0c */ /* 0x000fda000c701470 */
[----:B-1----:R-:W-:Y:S05]  /*01f0*/  @P0 BRA `(.L_x_1) ;  /* 0x00000010003c0947 */ /* 0x002fea0003800000 */
[----:B------:R-:W0:Y:S01]  /*0200*/  LDC.64 R4, c[0x0][0x3b0] ;  /* 0x0000ec00ff047b82 */ /* 0x000e220000000a00 */
[----:B------:R-:W0:Y:S08]  /*0210*/  I2F.F64.U32 R14, R2 ;  /* 0x00000002000e7312 */ /* 0x000e300000201800 */
[----:B------:R-:W1:Y:S01]  /*0220*/  I2F.F64.U32 R22, R24 ;  /* 0x0000001800167312 */ /* 0x000e620000201800 */
[----:B0-----:R-:W-:-:S02]  /*0230*/  DFMA R20, R14, R4, -5 ;  /* 0xc01400000e14742b */ /* 0x001fc40000000004 */
[----:B-1----:R-:W-:-:S06]  /*0240*/  DFMA R8, R22, R4, -3 ;  /* 0xc00800001608742b */ /* 0x002fcc0000000004 */
[----:B------:R-:W-:Y:S02]  /*0250*/  DMUL R20, R20, R20 ;  /* 0x0000001414147228 */ /* 0x000fe40000000000 */
[----:B------:R-:W-:-:S08]  /*0260*/  DMUL R8, R8, R8 ;  /* 0x0000000808087228 */ /* 0x000fd00000000000 */
[----:B------:R-:W-:-:S08]  /*0270*/  DADD R6, R20, R8 ;  /* 0x0000000014067229 */ /* 0x000fd00000000008 */
[----:B------:R-:W-:-:S14]  /*0280*/  DSETP.GE.AND P0, PT, R6, 9, PT ;  /* 0x402200000600742a */ /* 0x000fdc0003f06000 */
[----:B------:R-:W-:Y:S05]  /*0290*/  @P0 EXIT ;  /* 0x000000000000094d */ /* 0x000fea0003800000 */
[----:B------:R-:W-:Y:S01]  /*02a0*/  DFMA R10, R14, R4, R4 ;  /* 0x000000040e0a722b */ /* 0x000fe20000000004 */
[----:B------:R-:W0:Y:S01]  /*02b0*/  LDC.64 R6, c[0x0][0x380] ;  /* 0x0000e000ff067b82 */ /* 0x000e220000000a00 */
[----:B------:R-:W-:Y:S01]  /*02c0*/  IMAD.MOV.U32 R25, RZ, RZ, RZ ;  /* 0x000000ffff197224 */ /* 0x000fe200078e00ff */
[----:B------:R-:W-:Y:S01]  /*02d0*/  BSSY.RECONVERGENT B1, `(.L_x_2) ;  /* 0x000008b000017945 */ /* 0x000fe20003800200 */
[----:B------:R-:W-:-:S04]  /*02e0*/  IMAD.WIDE.U32 R12, R2, UR6, R24 ;  /* 0x00000006020c7c25 */ /* 0x000fc8000f8e0018 */
[----:B------:R-:W-:Y:S01]  /*02f0*/  DADD R10, R10, -5 ;  /* 0xc01400000a0a7429 */ /* 0x000fe20000000000 */
[----:B------:R-:W-:-:S07]  /*0300*/  IMAD R0, R2, UR7, R13 ;  /* 0x0000000702007c24 */ /* 0x000fce000f8e020d */
[----:B------:R-:W-:-:S08]  /*0310*/  DFMA R10, R10, R10, R8 ;  /* 0x0000000a0a0a722b */ /* 0x000fd00000000008 */
[----:B------:R-:W-:Y:S01]  /*0320*/  DSETP.GE.AND P0, PT, R10, 9, PT ;  /* 0x402200000a00742a */ /* 0x000fe20003f06000 */
[----:B0-----:R-:W-:-:S04]  /*0330*/  LEA R18, P1, R12, R6, 0x3 ;  /* 0x000000060c127211 */ /* 0x001fc800078218ff */
[----:B------:R-:W-:-:S09]  /*0340*/  LEA.HI.X R19, R12, R7, R0, 0x3, P1 ;  /* 0x000000070c137211 */ /* 0x000fd200008f1c00 */
[----:B------:R-:W-:Y:S05]  /*0350*/  @!P0 BRA `(.L_x_3) ;  /* 0x0000000400748947 */ /* 0x000fea0003800000 */
[----:B------:R-:W-:Y:S01]  /*0360*/  DADD R4, -R8, 9 ;  /* 0x4022000008047429 */ /* 0x000fe20000000100 */
[----:B------:R-:W-:Y:S01]  /*0370*/  IMAD.MOV.U32 R10, RZ, RZ, 0x0 ;  /* 0x00000000ff0a7424 */ /* 0x000fe200078e00ff */
[----:B------:R-:W-:Y:S01]  /*0380*/  BSSY.RECONVERGENT B2, `(.L_x_4) ;  /* 0x0000016000027945 */ /* 0x000fe20003800200 */
[----:B------:R-:W-:-:S03]  /*0390*/  IMAD.MOV.U32 R11, RZ, RZ, 0x3fd80000 ;  /* 0x3fd80000ff0b7424 */ /* 0x000fc600078e00ff */
[----:B------:R-:W0:Y:S04]  /*03a0*/  MUFU.RSQ64H R9, R5 ;  /* 0x0000000500097308 */ /* 0x000e280000001c00 */
[----:B------:R-:W-:-:S05]  /*03b0*/  VIADD R8, R5, 0xfcb00000 ;  /* 0xfcb0000005087836 */ /* 0x000fca0000000000 */
[----:B------:R-:W-:Y:S01]  /*03c0*/  ISETP.GE.U32.AND P0, PT, R8, 0x7ca00000, PT ;  /* 0x7ca000000800780c */ /* 0x000fe20003f06070 */
[----:B0-----:R-:W-:-:S08]  /*03d0*/  DMUL R6, R8, R8 ;  /* 0x0000000808067228 */ /* 0x001fd00000000000 */
[----:B------:R-:W-:-:S08]  /*03e0*/  DFMA R6, R4, -R6, 1 ;  /* 0x3ff000000406742b */ /* 0x000fd00000000806 */
[----:B------:R-:W-:Y:S02]  /*03f0*/  DFMA R10, R6, R10, 0.5 ;  /* 0x3fe00000060a742b */ /* 0x000fe4000000000a */
[----:B------:R-:W-:-:S08]  /*0400*/  DMUL R6, R8, R6 ;  /* 0x0000000608067228 */ /* 0x000fd00000000000 */
[----:B------:R-:W-:-:S08]  /*0410*/  DFMA R26, R10, R6, R8 ;  /* 0x000000060a1a722b */ /* 0x000fd00000000008 */
[----:B------:R-:W-:Y:S02]  /*0420*/  DMUL R10, R4, R26 ;  /* 0x0000001a040a7228 */ /* 0x000fe40000000000 */
[----:B------:R-:W-:Y:S01]  /*0430*/  IADD3 R13, PT, PT, R27, -0x100000, RZ ;  /* 0xfff000001b0d7810 */ /* 0x000fe20007ffe0ff */
[----:B------:R-:W-:-:S05]  /*0440*/  IMAD.MOV.U32 R12, RZ, RZ, R26 ;  /* 0x000000ffff0c7224 */ /* 0x000fca00078e001a */
[----:B------:R-:W-:-:S08]  /*0450*/  DFMA R6, R10, -R10, R4 ;  /* 0x8000000a0a06722b */ /* 0x000fd00000000004 */
[----:B------:R-:W-:Y:S01]  /*0460*/  DFMA R16, R6, R12, R10 ;  /* 0x0000000c0610722b */ /* 0x000fe2000000000a */
[----:B------:R-:W-:Y:S10]  /*0470*/  @!P0 BRA `(.L_x_5) ;  /* 0x0000000000188947 */ /* 0x000ff40003800000 */
[----:B------:R-:W-:Y:S01]  /*0480*/  IMAD.MOV.U32 R3, RZ, RZ, R8 ;  /* 0x000000ffff037224 */ /* 0x000fe200078e0008 */
[----:B------:R-:W-:Y:S01]  /*0490*/  MOV R8, 0x4c0 ;  /* 0x000004c000087802 */ /* 0x000fe20000000f00 */
[----:B------:R-:W-:-:S07]  /*04a0*/  IMAD.MOV.U32 R0, RZ, RZ, R26 ;  /* 0x000000ffff007224 */ /* 0x000fce00078e001a */
[----:B------:R-:W-:Y:S05]  /*04b0*/  CALL.REL.NOINC `($__internal_1_$__cuda_sm20_dsqrt_rn_f64_mediumpath_v1) ;  /* 0x0000001800747944 */ /* 0x000fea0003c00000 */
[----:B------:R-:W-:Y:S02]  /*04c0*/  IMAD.MOV.U32 R16, RZ, RZ, R6 ;  /* 0x000000ffff107224 */ /* 0x000fe400078e0006 */
[----:B------:R-:W-:-:S07]  /*04d0*/  IMAD.MOV.U32 R17, RZ, RZ, R7 ;  /* 0x000000ffff117224 */ /* 0x000fce00078e0007 */
.L_x_5:
[----:B------:R-:W-:Y:S05]  /*04e0*/  BSYNC.RECONVERGENT B2 ;  /* 0x0000000000027941 */ /* 0x000fea0003800200 */
.L_x_4:
[----:B------:R-:W0:Y:S01]  /*04f0*/  LDCU UR8, c[0x0][0x3b4] ;  /* 0x00007680ff0877ac */ /* 0x000e220008000800 */
[----:B------:R-:W1:Y:S01]  /*0500*/  LDC.64 R4, c[0x0][0x3b0] ;  /* 0x0000ec00ff047b82 */ /* 0x000e620000000a00 */
[----:B------:R-:W-:Y:S01]  /*0510*/  IMAD.MOV.U32 R6, RZ, RZ, 0x1 ;  /* 0x00000001ff067424 */ /* 0x000fe200078e00ff */
[----:B------:R-:W-:Y:S01]  /*0520*/  DADD R12, R16, 5 ;  /* 0x40140000100c7429 */ /* 0x000fe20000000000 */
[----:B------:R-:W-:Y:S01]  /*0530*/  BSSY.RECONVERGENT B2, `(.L_x_6) ;  /* 0x0000016000027945 */ /* 0x000fe20003800200 */
[----:B0-----:R-:W0:Y:S06]  /*0540*/  MUFU.RCP64H R7, UR8 ;  /* 0x0000000800077d08 */ /* 0x001e2c0008001800 */
[----:B-1----:R-:W-:-:S02]  /*0550*/  DFMA R12, -R14, R4, R12 ;  /* 0x000000040e0c722b */ /* 0x002fc4000000010c */
[----:B0-----:R-:W-:-:S08]  /*0560*/  DFMA R8, R6, -R4, 1 ;  /* 0x3ff000000608742b */ /* 0x001fd00000000804 */
[----:B------:R-:W-:Y:S01]  /*0570*/  FSETP.GEU.AND P1, PT, |R13|, 6.5827683646048100446e-37, PT ;  /* 0x036000000d00780b */ /* 0x000fe20003f2e200 */
[----:B------:R-:W-:-:S08]  /*0580*/  DFMA R8, R8, R8, R8 ;  /* 0x000000080808722b */ /* 0x000fd00000000008 */
[----:B------:R-:W-:-:S08]  /*0590*/  DFMA R8, R6, R8, R6 ;  /* 0x000000080608722b */ /* 0x000fd00000000006 */
[----:B------:R-:W-:-:S08]  /*05a0*/  DFMA R6, R8, -R4, 1 ;  /* 0x3ff000000806742b */ /* 0x000fd00000000804 */
[----:B------:R-:W-:-:S08]  /*05b0*/  DFMA R6, R8, R6, R8 ;  /* 0x000000060806722b */ /* 0x000fd00000000008 */
[----:B------:R-:W-:-:S08]  /*05c0*/  DMUL R8, R12, R6 ;  /* 0x000000060c087228 */ /* 0x000fd00000000000 */
[----:B------:R-:W-:-:S08]  /*05d0*/  DFMA R4, R8, -R4, R12 ;  /* 0x800000040804722b */ /* 0x000fd0000000000c */
[----:B------:R-:W-:-:S10]  /*05e0*/  DFMA R4, R6, R4, R8 ;  /* 0x000000040604722b */ /* 0x000fd40000000008 */
[----:B------:R-:W-:-:S05]  /*05f0*/  FFMA R0, RZ, UR8, R5 ;  /* 0x00000008ff007c23 */ /* 0x000fca0008000005 */
[----:B------:R-:W-:-:S13]  /*0600*/  FSETP.GT.AND P0, PT, |R0|, 1.469367938527859385e-39, PT ;  /* 0x001000000000780b */ /* 0x000fda0003f04200 */
[----:B------:R-:W-:Y:S05]  /*0610*/  @P0 BRA P1, `(.L_x_7) ;  /* 0x00000000001c0947 */ /* 0x000fea0000800000 */
[----:B------:R-:W0:Y:S01]  /*0620*/  LDCU.64 UR8, c[0x0][0x3b0] ;  /* 0x00007600ff0877ac */ /* 0x000e220008000a00 */
[----:B------:R-:W-:Y:S02]  /*0630*/  MOV R0, 0x670 ;  /* 0x0000067000007802 */ /* 0x000fe40000000f00 */
[----:B0-----:R-:W-:Y:S01]  /*0640*/  MOV R8, UR8 ;  /* 0x0000000800087c02 */ /* 0x001fe20008000f00 */
[----:B------:R-:W-:-:S07]  /*0650*/  IMAD.U32 R9, RZ, RZ, UR9 ;  /* 0x00000009ff097e24 */ /* 0x000fce000f8e00ff */
[----:B------:R-:W-:Y:S05]  /*0660*/  CALL.REL.NOINC `($__internal_0_$__cuda_sm20_div_rn_f64_full) ;  /* 0x0000001000947944 */ /* 0x000fea0003c00000 */
[----:B------:R-:W-:Y:S02]  /*0670*/  IMAD.MOV.U32 R4, RZ, RZ, R6 ;  /* 0x000000ffff047224 */ /* 0x000fe400078e0006 */
[----:B------:R-:W-:-:S07]  /*0680*/  IMAD.MOV.U32 R5, RZ, RZ, R7 ;  /* 0x000000ffff057224 */ /* 0x000fce00078e0007 */
.L_x_7:
[----:B------:R-:W-:Y:S05]  /*0690*/  BSYNC.RECONVERGENT B2 ;  /* 0x0000000000027941 */ /* 0x000fea0003800200 */
.L_x_6:
[----:B------:R-:W0:Y:S01]  /*06a0*/  LDCU.64 UR8, c[0x0][0x398] ;  /* 0x00007300ff0877ac */ /* 0x000e220008000a00 */
[----:B------:R-:W-:Y:S01]  /*06b0*/  VIADD R3, R2, 0xffffffff ;  /* 0xffffffff02037836 */ /* 0x000fe20000000000 */
[----:B------:R-:W2:Y:S01]  /*06c0*/  LDG.E.64 R16, desc[UR4][R18.64] ;  /* 0x0000000412107981 */ /* 0x000ea2000c1e1b00 */
[----:B------:R-:W-:Y:S01]  /*06d0*/  IMAD.MOV.U32 R6, RZ, RZ, R24 ;  /* 0x000000ffff067224 */ /* 0x000fe200078e0018 */
[----:B------:R-:W1:Y:S01]  /*06e0*/  LDCU.64 UR10, c[0x0][0x380] ;  /* 0x00007000ff0a77ac */ /* 0x000e620008000a00 */
[----:B------:R-:W-:Y:S02]  /*06f0*/  IMAD.MOV.U32 R7, RZ, RZ, RZ ;  /* 0x000000ffff077224 */ /* 0x000fe400078e00ff */
[----:B0-----:R-:W-:-:S04]  /*0700*/  IMAD.WIDE.U32 R6, R3, UR8, R6 ;  /* 0x0000000803067c25 */ /* 0x001fc8000f8e0006 */
[----:B------:R-:W-:Y:S01]  /*0710*/  IMAD R3, R3, UR9, R7 ;  /* 0x0000000903037c24 */ /* 0x000fe2000f8e0207 */
[C---:B-1----:R-:W-:Y:S01]  /*0720*/  LEA R26, P0, R6.reuse, UR10, 0x3 ;  /* 0x0000000a061a7c11 */ /* 0x042fe2000f8018ff */
[----:B------:R-:W0:Y:S03]  /*0730*/  LDCU.64 UR8, c[0x0][0x3b0] ;  /* 0x00007600ff0877ac */ /* 0x000e260008000a00 */
[----:B------:R-:W-:-:S05]  /*0740*/  LEA.HI.X R27, R6, UR11, R3, 0x3, P0 ;  /* 0x0000000b061b7c11 */ /* 0x000fca00080f1c03 */
[----:B------:R-:W3:Y:S01]  /*0750*/  LDG.E.64 R6, desc[UR4][R26.64] ;  /* 0x000000041a067981 */ /* 0x000ee2000c1e1b00 */
[----:B------:R-:W-:-:S08]  /*0760*/  DADD R12, R4, 1 ;  /* 0x3ff00000040c7429 */ /* 0x000fd00000000000 */
[----:B------:R-:W-:-:S08]  /*0770*/  DMUL R8, R12, R4 ;  /* 0x000000040c087228 */ /* 0x000fd00000000000 */
[----:B0-----:R-:W-:-:S08]  /*0780*/  DMUL R8, R8, UR8 ;  /* 0x0000000808087c28 */ /* 0x001fd00008000000 */
[----:B------:R-:W-:-:S06]  /*0790*/  DMUL R8, R8, UR8 ;  /* 0x0000000808087c28 */ /* 0x000fcc0008000000 */
[----:B------:R-:W0:Y:S01]  /*07a0*/  MUFU.RCP64H R11, R9 ;  /* 0x00000009000b7308 */ /* 0x000e220000001800 */
[----:B------:R-:W-:-:S06]  /*07b0*/  MOV R10, 0x1 ;  /* 0x00000001000a7802 */ /* 0x000fcc0000000f00 */
[----:B0-----:R-:W-:-:S08]  /*07c0*/  DFMA R14, -R8, R10, 1 ;  /* 0x3ff00000080e742b */ /* 0x001fd0000000010a */
[----:B------:R-:W-:-:S08]  /*07d0*/  DFMA R14, R14, R14, R14 ;  /* 0x0000000e0e0e722b */ /* 0x000fd0000000000e */
[----:B------:R-:W-:Y:S01]  /*07e0*/  DFMA R14, R10, R14, R10 ;  /* 0x0000000e0a0e722b */ /* 0x000fe2000000000a */
[----:B------:R-:W-:Y:S01]  /*07f0*/  BSSY.RECONVERGENT B2, `(.L_x_8) ;  /* 0x0000012000027945 */ /* 0x000fe20003800200 */
[----:B--2---:R-:W-:-:S08]  /*0800*/  DMUL R12, R12, R16 ;  /* 0x000000100c0c7228 */ /* 0x004fd00000000000 */
[----:B---3--:R-:W-:Y:S02]  /*0810*/  DFMA R6, R6, R4, -R12 ;  /* 0x000000040606722b */ /* 0x008fe4000000080c */
[----:B------:R-:W-:-:S06]  /*0820*/  DFMA R4, -R8, R14, 1 ;  /* 0x3ff000000804742b */ /* 0x000fcc000000010e */
[----:B------:R-:W-:Y:S02]  /*0830*/  DADD R6, R6, 100 ;  /* 0x4059000006067429 */ /* 0x000fe40000000000 */
[----:B------:R-:W-:-:S06]  /*0840*/  DFMA R4, R14, R4, R14 ;  /* 0x000000040e04722b */ /* 0x000fcc000000000e */
[----:B------:R-:W-:-:S08]  /*0850*/  DADD R12, R6, R6 ;  /* 0x00000000060c7229 */ /* 0x000fd00000000006 */
[----:B------:R-:W-:-:S08]  /*0860*/  DMUL R14, R12, R4 ;  /* 0x000000040c0e7228 */ /* 0x000fd00000000000 */
[----:B------:R-:W-:-:S08]  /*0870*/  DFMA R6, -R8, R14, R12 ;  /* 0x0000000e0806722b */ /* 0x000fd0000000010c */
[----:B------:R-:W-:Y:S01]  /*0880*/  DFMA R14, R4, R6, R14 ;  /* 0x00000006040e722b */ /* 0x000fe2000000000e */
[----:B------:R-:W-:-:S09]  /*0890*/  FSETP.GEU.AND P1, PT, |R13|, 6.5827683646048100446e-37, PT ;  /* 0x036000000d00780b */ /* 0x000fd20003f2e200 */
[----:B------:R-:W-:-:S05]  /*08a0*/  FFMA R0, RZ, R9, R15 ;  /* 0x00000009ff007223 */ /* 0x000fca000000000f */
[----:B------:R-:W-:-:S13]  /*08b0*/  FSETP.GT.AND P0, PT, |R0|, 1.469367938527859385e-39, PT ;  /* 0x001000000000780b */ /* 0x000fda0003f04200 */
[----:B------:R-:W-:Y:S05]  /*08c0*/  @P0 BRA P1, `(.L_x_9) ;  /* 0x0000000000100947 */ /* 0x000fea0000800000 */
[----:B------:R-:W-:-:S07]  /*08d0*/  MOV R0, 0x8f0 ;  /* 0x000008f000007802 */ /* 0x000fce0000000f00 */
[----:B------:R-:W-:Y:S05]  /*08e0*/  CALL.REL.NOINC `($__internal_0_$__cuda_sm20_div_rn_f64_full) ;  /* 0x0000000c00f47944 */ /* 0x000fea0003c00000 */
[----:B------:R-:W-:Y:S02]  /*08f0*/  IMAD.MOV.U32 R14, RZ, RZ, R6 ;  /* 0x000000ffff0e7224 */ /* 0x000fe400078e0006 */
[----:B------:R-:W-:-:S07]  /*0900*/  IMAD.MOV.U32 R15, RZ, RZ, R7 ;  /* 0x000000ffff0f7224 */ /* 0x000fce00078e0007 */
.L_x_9:
[----:B------:R-:W-:Y:S05]  /*0910*/  BSYNC.RECONVERGENT B2 ;  /* 0x0000000000027941 */ /* 0x000fea0003800200 */
.L_x_8:
[----:B------:R-:W-:Y:S05]  /*0920*/  BRA `(.L_x_10) ;  /* 0x0000000000947947 */ /* 0x000fea0003800000 */
.L_x_3:
[C---:B------:R-:W-:Y:S01]  /*0930*/  VIADD R3, R2.reuse, 0x1 ;  /* 0x0000000102037836 */ /* 0x040fe20000000000 */
[----:B------:R-:W2:Y:S01]  /*0940*/  LDG.E.64 R16, desc[UR4][R18.64] ;  /* 0x0000000412107981 */ /* 0x000ea2000c1e1b00 */
[----:B------:R-:W-:Y:S02]  /*0950*/  VIADD R15, R2, 0xffffffff ;  /* 0xffffffff020f7836 */ /* 0x000fe40000000000 */
[----:B------:R-:W-:-:S04]  /*0960*/  IMAD.WIDE.U32 R12, R3, UR6, R24 ;  /* 0x00000006030c7c25 */ /* 0x000fc8000f8e0018 */
[----:B------:R-:W-:Y:S01]  /*0970*/  IMAD R3, R3, UR7, R13 ;  /* 0x0000000703037c24 */ /* 0x000fe2000f8e020d */
[----:B------:R-:W-:Y:S01]  /*0980*/  LEA R10, P0, R12, R6, 0x3 ;  /* 0x000000060c0a7211 */ /* 0x000fe200078018ff */
[----:B------:R-:W-:-:S03]  /*0990*/  IMAD.WIDE.U32 R8, R15, UR6, R24 ;  /* 0x000000060f087c25 */ /* 0x000fc6000f8e0018 */
[----:B------:R-:W-:Y:S01]  /*09a0*/  LEA.HI.X R11, R12, R7, R3, 0x3, P0 ;  /* 0x000000070c0b7211 */ /* 0x000fe200000f1c03 */
[----:B------:R-:W-:Y:S01]  /*09b0*/  IMAD R15, R15, UR7, R9 ;  /* 0x000000070f0f7c24 */ /* 0x000fe2000f8e0209 */
[----:B------:R-:W-:-:S04]  /*09c0*/  LEA R6, P0, R8, R6, 0x3 ;  /* 0x0000000608067211 */ /* 0x000fc800078018ff */
[----:B------:R-:W3:Y:S01]  /*09d0*/  LDG.E.64 R10, desc[UR4][R10.64] ;  /* 0x000000040a0a7981 */ /* 0x000ee2000c1e1b00 */
[----:B------:R-:W-:-:S06]  /*09e0*/  LEA.HI.X R7, R8, R7, R15, 0x3, P0 ;  /* 0x0000000708077211 */ /* 0x000fcc00000f1c0f */
[----:B------:R-:W4:Y:S01]  /*09f0*/  LDG.E.64 R6, desc[UR4][R6.64] ;  /* 0x0000000406067981 */ /* 0x000f22000c1e1b00 */
[----:B------:R-:W-:-:S06]  /*0a00*/  DMUL R8, R4, R4 ;  /* 0x0000000404087228 */ /* 0x000fcc0000000000 */
[----:B------:R-:W0:Y:S01]  /*0a10*/  MUFU.RCP64H R5, R9 ;  /* 0x0000000900057308 */ /* 0x000e220000001800 */
[----:B------:R-:W-:-:S06]  /*0a20*/  IMAD.MOV.U32 R4, RZ, RZ, 0x1 ;  /* 0x00000001ff047424 */ /* 0x000fcc00078e00ff */
[----:B0-----:R-:W-:-:S08]  /*0a30*/  DFMA R12, -R8, R4, 1 ;  /* 0x3ff00000080c742b */ /* 0x001fd00000000104 */
[----:B------:R-:W-:-:S08]  /*0a40*/  DFMA R12, R12, R12, R12 ;  /* 0x0000000c0c0c722b */ /* 0x000fd0000000000c */
[----:B------:R-:W-:-:S08]  /*0a50*/  DFMA R12, R4, R12, R4 ;  /* 0x0000000c040c722b */ /* 0x000fd00000000004 */
[----:B------:R-:W-:-:S08]  /*0a60*/  DFMA R14, -R8, R12, 1 ;  /* 0x3ff00000080e742b */ /* 0x000fd0000000010c */
[----:B------:R-:W-:Y:S01]  /*0a70*/  DFMA R14, R12, R14, R12 ;  /* 0x0000000e0c0e722b */ /* 0x000fe2000000000c */
[----:B------:R-:W-:Y:S01]  /*0a80*/  BSSY.RECONVERGENT B2, `(.L_x_10) ;  /* 0x000000f000027945 */ /* 0x000fe20003800200 */
[----:B--2---:R-:W-:-:S08]  /*0a90*/  DADD R4, R16, R16 ;  /* 0x0000000010047229 */ /* 0x004fd00000000010 */
[----:B---3--:R-:W-:-:S08]  /*0aa0*/  DADD R4, R10, -R4 ;  /* 0x000000000a047229 */ /* 0x008fd00000000804 */
[----:B----4-:R-:W-:-:S08]  /*0ab0*/  DADD R12, R4, R6 ;  /* 0x00000000040c7229 */ /* 0x010fd00000000006 */
        /* <DEDUP_REMOVED lines=9> */
[----:B------:R-:W-:Y:S01]  /*0b50*/  MOV R14, R6 ;  /* 0x00000006000e7202 */ /* 0x000fe20000000f00 */
[----:B------:R-:W-:-:S07]  /*0b60*/  IMAD.MOV.U32 R15, RZ, RZ, R7 ;  /* 0x000000ffff0f7224 */ /* 0x000fce00078e0007 */
.L_x_11:
[----:B------:R-:W-:Y:S05]  /*0b70*/  BSYNC.RECONVERGENT B2 ;  /* 0x0000000000027941 */ /* 0x000fea0003800200 */
.L_x_10:
[----:B------:R-:W-:Y:S05]  /*0b80*/  BSYNC.RECONVERGENT B1 ;  /* 0x0000000000017941 */ /* 0x000fea0003800200 */
.L_x_2:
[----:B------:R-:W0:Y:S02]  /*0b90*/  LDC.64 R8, c[0x0][0x3b0] ;  /* 0x0000ec00ff087b82 */ /* 0x000e240000000a00 */
[----:B0-----:R-:W-:-:S08]  /*0ba0*/  DFMA R4, R22, R8, R8 ;  /* 0x000000081604722b */ /* 0x001fd00000000008 */
[----:B------:R-:W-:-:S08]  /*0bb0*/  DADD R4, R4, -3 ;  /* 0xc008000004047429 */ /* 0x000fd00000000000 */
[----:B------:R-:W-:-:S08]  /*0bc0*/  DFMA R4, R4, R4, R20 ;  /* 0x000000040404722b */ /* 0x000fd00000000014 */
[----:B------:R-:W-:-:S14]  /*0bd0*/  DSETP.GE.AND P0, PT, R4, 9, PT ;  /* 0x402200000400742a */ /* 0x000fdc0003f06000 */
        /* <DEDUP_REMOVED lines=14> */
[----:B------:R-:W-:Y:S01]  /*0cc0*/  VIADD R13, R27, 0xfff00000 ;  /* 0xfff000001b0d7836 */ /* 0x000fe20000000000 */
[----:B------:R-:W-:-:S05]  /*0cd0*/  MOV R12, R26 ;  /* 0x0000001a000c7202 */ /* 0x000fca0000000f00 */
        /* <DEDUP_REMOVED lines=9> */
.L_x_14:
[----:B------:R-:W-:Y:S05]  /*0d70*/  BSYNC.RECONVERGENT B1 ;  /* 0x0000000000017941 */ /* 0x000fea0003800200 */
.L_x_13:
        /* <DEDUP_REMOVED lines=26> */
.L_x_16:
[----:B------:R-:W-:Y:S05]  /*0f20*/  BSYNC.RECONVERGENT B1 ;  /* 0x0000000000017941 */ /* 0x000fea0003800200 */
.L_x_15:
[----:B------:R-:W2:Y:S01]  /*0f30*/  LDG.E.64 R18, desc[UR4][R18.64+-0x8] ;  /* 0xfffff80412127981 */ /* 0x000ea2000c1e1b00 */
[----:B------:R-:W0:Y:S01]  /*0f40*/  LDCU.64 UR8, c[0x0][0x3b0] ;  /* 0x00007600ff0877ac */ /* 0x000e220008000a00 */
[----:B------:R-:W-:Y:S01]  /*0f50*/  DADD R6, R4, 1 ;  /* 0x3ff0000004067429 */ /* 0x000fe20000000000 */
[----:B------:R-:W-:Y:S01]  /*0f60*/  IMAD.MOV.U32 R10, RZ, RZ, 0x1 ;  /* 0x00000001ff0a7424 */ /* 0x000fe200078e00ff */
[----:B------:R-:W-:Y:S06]  /*0f70*/  BSSY.RECONVERGENT B1, `(.L_x_17) ;  /* 0x000001b000017945 */ /* 0x000fec0003800200 */
[----:B------:R-:W-:-:S02]  /*0f80*/  DMUL R8, R6, R4 ;  /* 0x0000000406087228 */ /* 0x000fc40000000000 */
[----:B------:R-:W-:-:S06]  /*0f90*/  DMUL R6, R6, R16 ;  /* 0x0000001006067228 */ /* 0x000fcc0000000000 */
[----:B0-----:R-:W-:-:S08]  /*0fa0*/  DMUL R8, R8, UR8 ;  /* 0x0000000808087c28 */ /* 0x001fd00008000000 */
[----:B------:R-:W-:-:S06]  /*0fb0*/  DMUL R8, R8, UR8 ;  /* 0x0000000808087c28 */ /* 0x000fcc0008000000 */
[----:B------:R-:W0:Y:S02]  /*0fc0*/  MUFU.RCP64H R11, R9 ;  /* 0x00000009000b7308 */ /* 0x000e240000001800 */
[----:B0-----:R-:W-:-:S08]  /*0fd0*/  DFMA R12, -R8, R10, 1 ;  /* 0x3ff00000080c742b */ /* 0x001fd0000000010a */
[----:B------:R-:W-:-:S08]  /*0fe0*/  DFMA R12, R12, R12, R12 ;  /* 0x0000000c0c0c722b */ /* 0x000fd0000000000c */
[----:B------:R-:W-:Y:S02]  /*0ff0*/  DFMA R12, R10, R12, R10 ;  /* 0x0000000c0a0c722b */ /* 0x000fe4000000000a */
[----:B--2---:R-:W-:-:S06]  /*1000*/  DFMA R6, R18, R4, -R6 ;  /* 0x000000041206722b */ /* 0x004fcc0000000806 */
[----:B------:R-:W-:Y:S02]  /*1010*/  DFMA R4, -R8, R12, 1 ;  /* 0x3ff000000804742b */ /* 0x000fe4000000010c */
[----:B------:R-:W-:-:S06]  /*1020*/  DADD R6, R6, 100 ;  /* 0x4059000006067429 */ /* 0x000fcc0000000000 */
[----:B------:R-:W-:Y:S02]  /*1030*/  DFMA R4, R12, R4, R12 ;  /* 0x000000040c04722b */ /* 0x000fe4000000000c */
[----:B------:R-:W-:-:S08]  /*1040*/  DADD R16, R6, R6 ;  /* 0x0000000006107229 */ /* 0x000fd00000000006 */
[----:B------:R-:W-:Y:S02]  /*1050*/  DMUL R6, R16, R4 ;  /* 0x0000000410067228 */ /* 0x000fe40000000000 */
[----:B------:R-:W-:-:S06]  /*1060*/  FSETP.GEU.AND P1, PT, |R17|, 6.5827683646048100446e-37, PT ;  /* 0x036000001100780b */ /* 0x000fcc0003f2e200 */
[----:B------:R-:W-:-:S08]  /*1070*/  DFMA R10, -R8, R6, R16 ;  /* 0x00000006080a722b */ /* 0x000fd00000000110 */
[----:B------:R-:W-:-:S10]  /*1080*/  DFMA R4, R4, R10, R6 ;  /* 0x0000000a0404722b */ /* 0x000fd40000000006 */
[----:B------:R-:W-:-:S05]  /*1090*/  FFMA R0, RZ, R9, R5 ;  /* 0x00000009ff007223 */ /* 0x000fca0000000005 */
[----:B------:R-:W-:-:S13]  /*10a0*/  FSETP.GT.AND P0, PT, |R0|, 1.469367938527859385e-39, PT ;  /* 0x001000000000780b */ /* 0x000fda0003f04200 */
[----:B------:R-:W-:Y:S05]  /*10b0*/  @P0 BRA P1, `(.L_x_18) ;  /* 0x0000000000180947 */ /* 0x000fea0000800000 */
[----:B------:R-:W-:Y:S01]  /*10c0*/  IMAD.MOV.U32 R12, RZ, RZ, R16 ;  /* 0x000000ffff0c7224 */ /* 0x000fe200078e0010 */
[----:B------:R-:W-:Y:S02]  /*10d0*/  MOV R13, R17 ;  /* 0x00000011000d7202 */ /* 0x000fe40000000f00 */
[----:B------:R-:W-:-:S07]  /*10e0*/  MOV R0, 0x1100 ;  /* 0x0000110000007802 */ /* 0x000fce0000000f00 */
[----:B------:R-:W-:Y:S05]  /*10f0*/  CALL.REL.NOINC `($__internal_0_$__cuda_sm20_div_rn_f64_full) ;  /* 0x0000000400f07944 */ /* 0x000fea0003c00000 */
[----:B------:R-:W-:Y:S02]  /*1100*/  IMAD.MOV.U32 R4, RZ, RZ, R6 ;  /* 0x000000ffff047224 */ /* 0x000fe400078e0006 */
[----:B------:R-:W-:-:S07]  /*1110*/  IMAD.MOV.U32 R5, RZ, RZ, R7 ;  /* 0x000000ffff057224 */ /* 0x000fce00078e0007 */
.L_x_18:
[----:B------:R-:W-:Y:S05]  /*1120*/  BSYNC.RECONVERGENT B1 ;  /* 0x0000000000017941 */ /* 0x000fea0003800200 */
.L_x_17:
[----:B------:R-:W-:Y:S05]  /*1130*/  BRA `(.L_x_19) ;  /* 0x0000000400987947 */ /* 0x000fea0003800000 */
.L_x_12:
[----:B------:R-:W2:Y:S04]  /*1140*/  LDG.E.64 R6, desc[UR4][R18.64+0x8] ;  /* 0x0000080412067981 */ /* 0x000ea8000c1e1b00 */
[----:B------:R-:W3:Y:S01]  /*1150*/  LDG.E.64 R4, desc[UR4][R18.64+-0x8] ;  /* 0xfffff80412047981 */ /* 0x000ee2000c1e1b00 */
[----:B------:R-:W-:Y:S01]  /*1160*/  DMUL R8, R8, R8 ;  /* 0x0000000808087228 */ /* 0x000fe20000000000 */
[----:B------:R-:W-:Y:S01]  /*1170*/  IMAD.MOV.U32 R10, RZ, RZ, 0x1 ;  /* 0x00000001ff0a7424 */ /* 0x000fe200078e00ff */
[----:B------:R-:W-:Y:S01]  /*1180*/  DADD R16, R16, R16 ;  /* 0x0000000010107229 */ /* 0x000fe20000000010 */
[----:B------:R-:W-:Y:S03]  /*1190*/  BSSY.RECONVERGENT B1, `(.L_x_20) ;  /* 0x0000014000017945 */ /* 0x000fe60003800200 */
[----:B------:R-:W0:Y:S02]  /*11a0*/  MUFU.RCP64H R11, R9 ;  /* 0x00000009000b7308 */ /* 0x000e240000001800 */
[----:B0-----:R-:W-:-:S08]  /*11b0*/  DFMA R12, -R8, R10, 1 ;  /* 0x3ff00000080c742b */ /* 0x001fd0000000010a */
[----:B------:R-:W-:-:S08]  /*11c0*/  DFMA R12, R12, R12, R12 ;  /* 0x0000000c0c0c722b */ /* 0x000fd0000000000c */
[----:B------:R-:W-:Y:S02]  /*11d0*/  DFMA R10, R10, R12, R10 ;  /* 0x0000000c0a0a722b */ /* 0x000fe4000000000a */
[----:B--2---:R-:W-:-:S06]  /*11e0*/  DADD R6, R6, -R16 ;  /* 0x0000000006067229 */ /* 0x004fcc0000000810 */
[----:B------:R-:W-:Y:S02]  /*11f0*/  DFMA R16, -R8, R10, 1 ;  /* 0x3ff000000810742b */ /* 0x000fe4000000010a */
[----:B---3--:R-:W-:-:S06]  /*1200*/  DADD R12, R6, R4 ;  /* 0x00000000060c7229 */ /* 0x008fcc0000000004 */
[----:B------:R-:W-:-:S08]  /*1210*/  DFMA R16, R10, R16, R10 ;  /* 0x000000100a10722b */ /* 0x000fd0000000000a */
[----:B------:R-:W-:Y:S01]  /*1220*/  DMUL R4, R16, R12 ;  /* 0x0000000c10047228 */ /* 0x000fe20000000000 */
[----:B------:R-:W-:-:S07]  /*1230*/  FSETP.GEU.AND P1, PT, |R13|, 6.5827683646048100446e-37, PT ;  /* 0x036000000d00780b */ /* 0x000fce0003f2e200 */
[----:B------:R-:W-:-:S08]  /*1240*/  DFMA R6, -R8, R4, R12 ;  /* 0x000000040806722b */ /* 0x000fd0000000010c */
[----:B------:R-:W-:-:S10]  /*1250*/  DFMA R4, R16, R6, R4 ;  /* 0x000000061004722b */ /* 0x000fd40000000004 */
[----:B------:R-:W-:-:S05]  /*1260*/  FFMA R0, RZ, R9, R5 ;  /* 0x00000009ff007223 */ /* 0x000fca0000000005 */
[----:B------:R-:W-:-:S13]  /*1270*/  FSETP.GT.AND P0, PT, |R0|, 1.469367938527859385e-39, PT ;  /* 0x001000000000780b */ /* 0x000fda0003f04200 */
[----:B------:R-:W-:Y:S05]  /*1280*/  @P0 BRA P1, `(.L_x_21) ;  /* 0x0000000000100947 */ /* 0x000fea0000800000 */
[----:B------:R-:W-:-:S07]  /*1290*/  MOV R0, 0x12b0 ;  /* 0x000012b000007802 */ /* 0x000fce0000000f00 */
[----:B------:R-:W-:Y:S05]  /*12a0*/  CALL.REL.NOINC `($__internal_0_$__cuda_sm20_div_rn_f64_full) ;  /* 0x0000000400847944 */ /* 0x000fea0003c00000 */
[----:B------:R-:W-:Y:S02]  /*12b0*/  IMAD.MOV.U32 R4, RZ, RZ, R6 ;  /* 0x000000ffff047224 */ /* 0x000fe400078e0006 */
[----:B------:R-:W-:-:S07]  /*12c0*/  IMAD.MOV.U32 R5, RZ, RZ, R7 ;  /* 0x000000ffff057224 */ /* 0x000fce00078e0007 */
.L_x_21:
[----:B------:R-:W-:Y:S05]  /*12d0*/  BSYNC.RECONVERGENT B1 ;  /* 0x0000000000017941 */ /* 0x000fea0003800200 */
.L_x_20:
[----:B------:R-:W-:Y:S05]  /*12e0*/  BRA `(.L_x_19) ;  /* 0x00000004002c7947 */ /* 0x000fea0003800000 */
.L_x_1:
[----:B------:R-:W0:Y:S01]  /*12f0*/  LDCU.64 UR8, c[0x0][0x380] ;  /* 0x00007000ff0877ac */ /* 0x000e220008000a00 */
[----:B------:R-:W-:Y:S01]  /*1300*/  MOV R4, R24 ;  /* 0x0000001800047202 */ /* 0x000fe20000000f00 */
[----:B------:R-:W-:Y:S01]  /*1310*/  IMAD.MOV.U32 R5, RZ, RZ, RZ ;  /* 0x000000ffff057224 */ /* 0x000fe200078e00ff */
[----:B------:R-:W1:Y:S01]  /*1320*/  LDC.64 R16, c[0x0][0x3b0] ;  /* 0x0000ec00ff107b82 */ /* 0x000e620000000a00 */
[C---:B------:R-:W-:Y:S02]  /*1330*/  VIADD R3, R2.reuse, 0x1 ;  /* 0x0000000102037836 */ /* 0x040fe40000000000 */
[----:B------:R-:W-:-:S04]  /*1340*/  IMAD.WIDE.U32 R8, R2, UR6, R4 ;  /* 0x0000000602087c25 */ /* 0x000fc8000f8e0004 */
[----:B------:R-:W-:Y:S02]  /*1350*/  IMAD R9, R2, UR7, R9 ;  /* 0x0000000702097c24 */ /* 0x000fe4000f8e0209 */
[----:B------:R-:W-:-:S04]  /*1360*/  IMAD.WIDE.U32 R6, R3, UR6, R4 ;  /* 0x0000000603067c25 */ /* 0x000fc8000f8e0004 */
[----:B------:R-:W-:Y:S01]  /*1370*/  VIADD R13, R2, 0xffffffff ;  /* 0xffffffff020d7836 */ /* 0x000fe20000000000 */
[----:B0-----:R-:W-:Y:S01]  /*1380*/  LEA R14, P0, R8, UR8, 0x3 ;  /* 0x00000008080e7c11 */ /* 0x001fe2000f8018ff */
[----:B------:R-:W-:-:S03]  /*1390*/  IMAD R3, R3, UR7, R7 ;  /* 0x0000000703037c24 */ /* 0x000fc6000f8e0207 */
[----:B------:R-:W-:Y:S02]  /*13a0*/  LEA.HI.X R15, R8, UR9, R9, 0x3, P0 ;  /* 0x00000009080f7c11 */ /* 0x000fe400080f1c09 */
[C---:B------:R-:W-:Y:S01]  /*13b0*/  LEA R8, P0, R6.reuse, UR8, 0x3 ;  /* 0x0000000806087c11 */ /* 0x040fe2000f8018ff */
[C---:B------:R-:W-:Y:S02]  /*13c0*/  IMAD.WIDE.U32 R10, R13.reuse, UR6, R4 ;  /* 0x000000060d0a7c25 */ /* 0x040fe4000f8e0004 */
[----:B------:R-:W2:Y:S01]  /*13d0*/  LDG.E.64 R18, desc[UR4][R14.64] ;  /* 0x000000040e127981 */ /* 0x000ea2000c1e1b00 */
[----:B------:R-:W-:Y:S01]  /*13e0*/  LEA.HI.X R9, R6, UR9, R3, 0x3, P0 ;  /* 0x0000000906097c11 */ /* 0x000fe200080f1c03 */
[----:B------:R-:W-:Y:S01]  /*13f0*/  IMAD R13, R13, UR7, R11 ;  /* 0x000000070d0d7c24 */ /* 0x000fe2000f8e020b */
[----:B------:R-:W-:-:S03]  /*1400*/  LEA R6, P0, R10, UR8, 0x3 ;  /* 0x000000080a067c11 */ /* 0x000fc6000f8018ff */
[----:B------:R0:W3:Y:S01]  /*1410*/  LDG.E.64 R4, desc[UR4][R8.64] ;  /* 0x0000000408047981 */ /* 0x0000e2000c1e1b00 */
[----:B------:R-:W-:-:S06]  /*1420*/  LEA.HI.X R7, R10, UR9, R13, 0x3, P0 ;  /* 0x000000090a077c11 */ /* 0x000fcc00080f1c0d */
[----:B------:R-:W4:Y:S01]  /*1430*/  LDG.E.64 R6, desc[UR4][R6.64] ;  /* 0x0000000406067981 */ /* 0x000f22000c1e1b00 */
[----:B-1----:R-:W-:Y:S01]  /*1440*/  DMUL R16, R16, R16 ;  /* 0x0000001010107228 */ /* 0x002fe20000000000 */
[----:B------:R-:W-:Y:S01]  /*1450*/  IMAD.MOV.U32 R10, RZ, RZ, 0x1 ;  /* 0x00000001ff0a7424 */ /* 0x000fe200078e00ff */
[----:B------:R-:W-:Y:S04]  /*1460*/  BSSY.RECONVERGENT B1, `(.L_x_22) ;  /* 0x0000017000017945 */ /* 0x000fe80003800200 */
[----:B------:R-:W1:Y:S02]  /*1470*/  MUFU.RCP64H R11, R17 ;  /* 0x00000011000b7308 */ /* 0x000e640000001800 */
[----:B-1----:R-:W-:-:S08]  /*1480*/  DFMA R12, -R16, R10, 1 ;  /* 0x3ff00000100c742b */ /* 0x002fd0000000010a */
[----:B------:R-:W-:-:S08]  /*1490*/  DFMA R12, R12, R12, R12 ;  /* 0x0000000c0c0c722b */ /* 0x000fd0000000000c */
[----:B------:R-:W-:-:S08]  /*14a0*/  DFMA R10, R10, R12, R10 ;  /* 0x0000000c0a0a722b */ /* 0x000fd0000000000a */
[----:B0-----:R-:W-:-:S08]  /*14b0*/  DFMA R8, -R16, R10, 1 ;  /* 0x3ff000001008742b */ /* 0x001fd0000000010a */
[----:B------:R-:W-:Y:S02]  /*14c0*/  DFMA R8, R10, R8, R10 ;  /* 0x000000080a08722b */ /* 0x000fe4000000000a */
[----:B--2---:R-:W-:-:S08]  /*14d0*/  DADD R18, R18, R18 ;  /* 0x0000000012127229 */ /* 0x004fd00000000012 */
[----:B---3--:R-:W-:-:S08]  /*14e0*/  DADD R4, R4, -R18 ;  /* 0x0000000004047229 */ /* 0x008fd00000000812 */
[----:B----4-:R-:W-:-:S08]  /*14f0*/  DADD R12, R4, R6 ;  /* 0x00000000040c7229 */ /* 0x010fd00000000006 */
        /* <DEDUP_REMOVED lines=13> */
.L_x_23:
[----:B------:R-:W-:Y:S05]  /*15d0*/  BSYNC.RECONVERGENT B1 ;  /* 0x0000000000017941 */ /* 0x000fea0003800200 */
.L_x_22:
[----:B------:R-:W2:Y:S04]  /*15e0*/  LDG.E.64 R6, desc[UR4][R14.64+0x8] ;  /* 0x000008040e067981 */ /* 0x000ea8000c1e1b00 */
[----:B------:R0:W3:Y:S01]  /*15f0*/  LDG.E.64 R8, desc[UR4][R14.64+-0x8] ;  /* 0xfffff8040e087981 */ /* 0x0000e2000c1e1b00 */
[----:B------:R-:W1:Y:S01]  /*1600*/  MUFU.RCP64H R11, R17 ;  /* 0x00000011000b7308 */ /* 0x000e620000001800 */
[----:B------:R-:W-:Y:S01]  /*1610*/  IMAD.MOV.U32 R10, RZ, RZ, 0x1 ;  /* 0x00000001ff0a7424 */ /* 0x000fe200078e00ff */
[----:B------:R-:W-:Y:S01]  /*1620*/  BSSY.RECONVERGENT B1, `(.L_x_24) ;  /* 0x0000015000017945 */ /* 0x000fe20003800200 */
[----:B0-----:R-:W-:Y:S02]  /*1630*/  IMAD.MOV.U32 R14, RZ, RZ, R4 ;  /* 0x000000ffff0e7224 */ /* 0x001fe400078e0004 */
[----:B------:R-:W-:-:S02]  /*1640*/  IMAD.MOV.U32 R15, RZ, RZ, R5 ;  /* 0x000000ffff0f7224 */ /* 0x000fc400078e0005 */
[----:B-1----:R-:W-:-:S08]  /*1650*/  DFMA R12, -R16, R10, 1 ;  /* 0x3ff00000100c742b */ /* 0x002fd0000000010a */
[----:B------:R-:W-:-:S08]  /*1660*/  DFMA R12, R12, R12, R12 ;  /* 0x0000000c0c0c722b */ /* 0x000fd0000000000c */
[----:B------:R-:W-:Y:S02]  /*1670*/  DFMA R10, R10, R12, R10 ;  /* 0x0000000c0a0a722b */ /* 0x000fe4000000000a */
[----:B--2---:R-:W-:-:S06]  /*1680*/  DADD R6, -R18, R6 ;  /* 0x0000000012067229 */ /* 0x004fcc0000000106 */
        /* <DEDUP_REMOVED lines=10> */
[----:B------:R-:W-:Y:S01]  /*1730*/  MOV R8, R16 ;  /* 0x0000001000087202 */ /* 0x000fe20000000f00 */
[----:B------:R-:W-:Y:S01]  /*1740*/  IMAD.MOV.U32 R9, RZ, RZ, R17 ;  /* 0x000000ffff097224 */ /* 0x000fe200078e0011 */
[----:B------:R-:W-:-:S07]  /*1750*/  MOV R0, 0x1770 ;  /* 0x0000177000007802 */ /* 0x000fce0000000f00 */
[----:B------:R-:W-:Y:S05]  /*1760*/  CALL.REL.NOINC `($__internal_0_$__cuda_sm20_div_rn_f64_full) ;  /* 0x0000000000547944 */ /* 0x000fea0003c00000 */
.L_x_25:
[----:B------:R-:W-:Y:S05]  /*1770*/  BSYNC.RECONVERGENT B1 ;  /* 0x0000000000017941 */ /* 0x000fea0003800200 */
.L_x_24:
[----:B------:R-:W-:Y:S02]  /*1780*/  IMAD.MOV.U32 R4, RZ, RZ, R6 ;  /* 0x000000ffff047224 */ /* 0x000fe400078e0006 */
[----:B------:R-:W-:-:S07]  /*1790*/  IMAD.MOV.U32 R5, RZ, RZ, R7 ;  /* 0x000000ffff057224 */ /* 0x000fce00078e0007 */
.L_x_19:
[----:B------:R-:W-:Y:S05]  /*17a0*/  BSYNC.RECONVERGENT B0 ;  /* 0x0000000000007941 */ /* 0x000fea0003800200 */
.L_x_0:
[----:B------:R-:W0:Y:S01]  /*17b0*/  LDCU.64 UR8, c[0x0][0x398] ;  /* 0x00007300ff0877ac */ /* 0x000e220008000a00 */
[----:B------:R-:W-:Y:S01]  /*17c0*/  IMAD.MOV.U32 R25, RZ, RZ, RZ ;  /* 0x000000ffff197224 */ /* 0x000fe200078e00ff */
[----:B------:R-:W1:Y:S01]  /*17d0*/  LDCU.128 UR12, c[0x0][0x380] ;  /* 0x00007000ff0c77ac */ /* 0x000e620008000c00 */
[----:B0-----:R-:W-:-:S04]  /*17e0*/  IMAD.WIDE.U32 R24, R2, UR8, R24 ;  /* 0x0000000802187c25 */ /* 0x001fc8000f8e0018 */
[----:B------:R-:W-:Y:S01]  /*17f0*/  IMAD R3, R2, UR9, R25 ;  /* 0x0000000902037c24 */ /* 0x000fe2000f8e0219 */
[----:B------:R-:W0:Y:S01]  /*1800*/  LDCU.64 UR8, c[0x0][0x3a8] ;  /* 0x00007500ff0877ac */ /* 0x000e220008000a00 */
[----:B------:R-:W-:-:S03]  /*1810*/  IMAD.SHL.U32 R8, R24, 0x8, RZ ;  /* 0x0000000818087824 */ /* 0x000fc600078e00ff */
[----:B------:R-:W-:Y:S02]  /*1820*/  SHF.L.U64.HI R24, R24, 0x3, R3 ;  /* 0x0000000318187819 */ /* 0x000fe40000010203 */
[----:B-1----:R-:W-:-:S04]  /*1830*/  IADD3 R6, P0, PT, R8, UR12, RZ ;  /* 0x0000000c08067c10 */ /* 0x002fc8000ff1e0ff */
[----:B------:R-:W-:-:S05]  /*1840*/  IADD3.X R7, PT, PT, R24, UR13, RZ, P0, !PT ;  /* 0x0000000d18077c10 */ /* 0x000fca00087fe4ff */
[----:B------:R-:W0:Y:S01]  /*1850*/  LDG.E.64 R2, desc[UR4][R6.64] ;  /* 0x0000000406027981 */ /* 0x000e22000c1e1b00 */
[----:B------:R-:W-:Y:S01]  /*1860*/  DADD R4, R4, R14 ;  /* 0x0000000004047229 */ /* 0x000fe2000000000e */
[----:B------:R-:W-:-:S04]  /*1870*/  IADD3 R8, P0, PT, R8, UR14, RZ ;  /* 0x0000000e08087c10 */ /* 0x000fc8000ff1e0ff */
[----:B------:R-:W-:-:S03]  /*1880*/  IADD3.X R9, PT, PT, R24, UR15, RZ, P0, !PT ;  /* 0x0000000f18097c10 */ /* 0x000fc600087fe4ff */
[----:B0-----:R-:W-:-:S07]  /*1890*/  DFMA R2, R4, UR8, R2 ;  /* 0x0000000804027c2b */ /* 0x001fce0008000002 */
[----:B------:R-:W-:Y:S01]  /*18a0*/  STG.E.64 desc[UR4][R8.64], R2 ;  /* 0x0000000208007986 */ /* 0x000fe2000c101b04 */
[----:B------:R-:W-:Y:S05]  /*18b0*/  EXIT ;  /* 0x000000000000794d */ /* 0x000fea0003800000 */
        .weak           $__internal_0_$__cuda_sm20_div_rn_f64_full
        .type           $__internal_0_$__cuda_sm20_div_rn_f64_full,@function
        .size           $__internal_0_$__cuda_sm20_div_rn_f64_full,($__internal_1_$__cuda_sm20_dsqrt_rn_f64_mediumpath_v1 - $__internal_0_$__cuda_sm20_div_rn_f64_full)
$__internal_0_$__cuda_sm20_div_rn_f64_full:
[----:B------:R-:W-:Y:S01]  /*18c0*/  FSETP.GEU.AND P2, PT, |R13|, 1.469367938527859385e-39, PT ;  /* 0x001000000d00780b */ /* 0x000fe20003f4e200 */
[----:B------:R-:W-:Y:S01]  /*18d0*/  IMAD.MOV.U32 R6, RZ, RZ, R12 ;  /* 0x000000ffff067224 */ /* 0x000fe200078e000c */
[C---:B------:R-:W-:Y:S01]  /*18e0*/  FSETP.GEU.AND P0, PT, |R9|.reuse, 1.469367938527859385e-39, PT ;  /* 0x001000000900780b */ /* 0x040fe20003f0e200 */
[----:B------:R-:W-:Y:S01]  /*18f0*/  IMAD.MOV.U32 R28, RZ, RZ, 0x1 ;  /* 0x00000001ff1c7424 */ /* 0x000fe200078e00ff */
[----:B------:R-:W-:Y:S01]  /*1900*/  LOP3.LUT R10, R9, 0x800fffff, RZ, 0xc0, !PT ;  /* 0x800fffff090a7812 */ /* 0x000fe200078ec0ff */
[----:B------:R-:W-:Y:S01]  /*1910*/  BSSY.RECONVERGENT B3, `(.L_x_26) ;  /* 0x0000052000037945 */ /* 0x000fe20003800200 */
[----:B------:R-:W-:Y:S02]  /*1920*/  LOP3.LUT R3, R13, 0x7ff00000, RZ, 0xc0, !PT ;  /* 0x7ff000000d037812 */ /* 0x000fe400078ec0ff */
[----:B------:R-:W-:Y:S02]  /*1930*/  LOP3.LUT R11, R10, 0x3ff00000, RZ, 0xfc, !PT ;  /* 0x3ff000000a0b7812 */ /* 0x000fe400078efcff */
[----:B------:R-:W-:-:S02]  /*1940*/  MOV R10, R8 ;  /* 0x00000008000a7202 */ /* 0x000fc40000000f00 */
[C---:B------:R-:W-:Y:S01]  /*1950*/  LOP3.LUT R26, R9.reuse, 0x7ff00000, RZ, 0xc0, !PT ;  /* 0x7ff00000091a7812 */ /* 0x040fe200078ec0ff */
[----:B------:R-:W-:Y:S01]  /*1960*/  @!P2 IMAD.MOV.U32 R30, RZ, RZ, RZ ;  /* 0x000000ffff1ea224 */ /* 0x000fe200078e00ff */
[----:B------:R-:W-:Y:S01]  /*1970*/  @!P2 LOP3.LUT R4, R9, 0x7ff00000, RZ, 0xc0, !PT ;  /* 0x7ff000000904a812 */ /* 0x000fe200078ec0ff */
[----:B------:R-:W-:Y:S01]  /*1980*/  @!P0 DMUL R10, R8, 8.98846567431157953865e+307 ;  /* 0x7fe00000080a8828 */ /* 0x000fe20000000000 */
[C---:B------:R-:W-:Y:S02]  /*1990*/  ISETP.GE.U32.AND P1, PT, R3.reuse, R26, PT ;  /* 0x0000001a0300720c */ /* 0x040fe40003f26070 */
[----:B------:R-:W-:Y:S01]  /*19a0*/  @!P2 ISETP.GE.U32.AND P3, PT, R3, R4, PT ;  /* 0x000000040300a20c */ /* 0x000fe20003f66070 */
[----:B------:R-:W-:Y:S02]  /*19b0*/  IMAD.MOV.U32 R4, RZ, RZ, 0x1ca00000 ;  /* 0x1ca00000ff047424 */ /* 0x000fe400078e00ff */
[----:B------:R-:W0:Y:S03]  /*19c0*/  MUFU.RCP64H R29, R11 ;  /* 0x0000000b001d7308 */ /* 0x000e260000001800 */
[----:B------:R-:W-:-:S02]  /*19d0*/  @!P2 SEL R5, R4, 0x63400000, !P3 ;  /* 0x634000000405a807 */ /* 0x000fc40005800000 */
[----:B------:R-:W-:Y:S02]  /*19e0*/  SEL R7, R4, 0x63400000, !P1 ;  /* 0x6340000004077807 */ /* 0x000fe40004800000 */
[--C-:B------:R-:W-:Y:S02]  /*19f0*/  @!P2 LOP3.LUT R5, R5, 0x80000000, R13.reuse, 0xf8, !PT ;  /* 0x800000000505a812 */ /* 0x100fe400078ef80d */
[----:B------:R-:W-:Y:S02]  /*1a00*/  LOP3.LUT R7, R7, 0x800fffff, R13, 0xf8, !PT ;  /* 0x800fffff07077812 */ /* 0x000fe400078ef80d */
[----:B------:R-:W-:Y:S01]  /*1a10*/  @!P2 LOP3.LUT R31, R5, 0x100000, RZ, 0xfc, !PT ;  /* 0x00100000051fa812 */ /* 0x000fe200078efcff */
[----:B------:R-:W-:Y:S01]  /*1a20*/  IMAD.MOV.U32 R5, RZ, RZ, R3 ;  /* 0x000000ffff057224 */ /* 0x000fe200078e0003 */
[----:B------:R-:W-:-:S04]  /*1a30*/  @!P0 LOP3.LUT R26, R11, 0x7ff00000, RZ, 0xc0, !PT ;  /* 0x7ff000000b1a8812 */ /* 0x000fc800078ec0ff */
[----:B------:R-:W-:Y:S02]  /*1a40*/  @!P2 DFMA R6, R6, 2, -R30 ;  /* 0x400000000606a82b */ /* 0x000fe4000000081e */
[----:B0-----:R-:W-:-:S08]  /*1a50*/  DFMA R30, R28, -R10, 1 ;  /* 0x3ff000001c1e742b */ /* 0x001fd0000000080a */
[----:B------:R-:W-:Y:S01]  /*1a60*/  DFMA R30, R30, R30, R30 ;  /* 0x0000001e1e1e722b */ /* 0x000fe2000000001e */
[----:B------:R-:W-:-:S04]  /*1a70*/  @!P2 LOP3.LUT R5, R7, 0x7ff00000, RZ, 0xc0, !PT ;  /* 0x7ff000000705a812 */ /* 0x000fc800078ec0ff */
[----:B------:R-:W-:-:S03]  /*1a80*/  IADD3 R27, PT, PT, R5, -0x1, RZ ;  /* 0xffffffff051b7810 */ /* 0x000fc60007ffe0ff */
[----:B------:R-:W-:Y:S01]  /*1a90*/  DFMA R28, R28, R30, R28 ;  /* 0x0000001e1c1c722b */ /* 0x000fe2000000001c */
[----:B------:R-:W-:Y:S01]  /*1aa0*/  ISETP.GT.U32.AND P0, PT, R27, 0x7feffffe, PT ;  /* 0x7feffffe1b00780c */ /* 0x000fe20003f04070 */
[----:B------:R-:W-:-:S05]  /*1ab0*/  VIADD R27, R26, 0xffffffff ;  /* 0xffffffff1a1b7836 */ /* 0x000fca0000000000 */
[----:B------:R-:W-:Y:S01]  /*1ac0*/  ISETP.GT.U32.OR P0, PT, R27, 0x7feffffe, P0 ;  /* 0x7feffffe1b00780c */ /* 0x000fe20000704470 */
[----:B------:R-:W-:-:S08]  /*1ad0*/  DFMA R32, R28, -R10, 1 ;  /* 0x3ff000001c20742b */ /* 0x000fd0000000080a */
[----:B------:R-:W-:-:S08]  /*1ae0*/  DFMA R32, R28, R32, R28 ;  /* 0x000000201c20722b */ /* 0x000fd0000000001c */
[----:B------:R-:W-:-:S08]  /*1af0*/  DMUL R30, R32, R6 ;  /* 0x00000006201e7228 */ /* 0x000fd00000000000 */
[----:B------:R-:W-:-:S08]  /*1b00*/  DFMA R28, R30, -R10, R6 ;  /* 0x8000000a1e1c722b */ /* 0x000fd00000000006 */
[----:B------:R-:W-:Y:S01]  /*1b10*/  DFMA R28, R32, R28, R30 ;  /* 0x0000001c201c722b */ /* 0x000fe2000000001e */
[----:B------:R-:W-:Y:S10]  /*1b20*/  @P0 BRA `(.L_x_27) ;  /* 0x00000000006c0947 */ /* 0x000ff40003800000 */
[----:B------:R-:W-:-:S04]  /*1b30*/  LOP3.LUT R12, R9, 0x7ff00000, RZ, 0xc0, !PT ;  /* 0x7ff00000090c7812 */ /* 0x000fc800078ec0ff */
[CC--:B------:R-:W-:Y:S02]  /*1b40*/  VIADDMNMX R5, R3.reuse, -R12.reuse, 0xb9600000, !PT ;  /* 0xb960000003057446 */ /* 0x0c0fe4000780090c */
[----:B------:R-:W-:Y:S01]  /*1b50*/  ISETP.GE.U32.AND P0, PT, R3, R12, PT ;  /* 0x0000000c0300720c */ /* 0x000fe20003f06070 */
[----:B------:R-:W-:Y:S01]  /*1b60*/  IMAD.MOV.U32 R12, RZ, RZ, RZ ;  /* 0x000000ffff0c7224 */ /* 0x000fe200078e00ff */
[----:B------:R-:W-:Y:S02]  /*1b70*/  VIMNMX R5, PT, PT, R5, 0x46a00000, PT ;  /* 0x46a0000005057848 */ /* 0x000fe40003fe0100 */
[----:B------:R-:W-:-:S05]  /*1b80*/  SEL R4, R4, 0x63400000, !P0 ;  /* 0x6340000004047807 */ /* 0x000fca0004000000 */
[----:B------:R-:W-:-:S04]  /*1b90*/  IMAD.IADD R4, R5, 0x1, -R4 ;  /* 0x0000000105047824 */ /* 0x000fc800078e0a04 */
[----:B------:R-:W-:-:S06]  /*1ba0*/  VIADD R13, R4, 0x7fe00000 ;  /* 0x7fe00000040d7836 */ /* 0x000fcc0000000000 */
[----:B------:R-:W-:-:S10]  /*1bb0*/  DMUL R30, R28, R12 ;  /* 0x0000000c1c1e7228 */ /* 0x000fd40000000000 */
[----:B------:R-:W-:-:S13]  /*1bc0*/  FSETP.GTU.AND P0, PT, |R31|, 1.469367938527859385e-39, PT ;  /* 0x001000001f00780b */ /* 0x000fda0003f0c200 */
[----:B------:R-:W-:Y:S05]  /*1bd0*/  @P0 BRA `(.L_x_28) ;  /* 0x0000000000940947 */ /* 0x000fea0003800000 */
[----:B------:R-:W-:Y:S01]  /*1be0*/  DFMA R6, R28, -R10, R6 ;  /* 0x8000000a1c06722b */ /* 0x000fe20000000006 */
[----:B------:R-:W-:-:S09]  /*1bf0*/  IMAD.MOV.U32 R12, RZ, RZ, RZ ;  /* 0x000000ffff0c7224 */ /* 0x000fd200078e00ff */
[C---:B------:R-:W-:Y:S02]  /*1c00*/  FSETP.NEU.AND P0, PT, R7.reuse, RZ, PT ;  /* 0x000000ff0700720b */ /* 0x040fe40003f0d000 */
[----:B------:R-:W-:-:S04]  /*1c10*/  LOP3.LUT R9, R7, 0x80000000, R9, 0x48, !PT ;  /* 0x8000000007097812 */ /* 0x000fc800078e4809 */
[----:B------:R-:W-:-:S07]  /*1c20*/  LOP3.LUT R13, R9, R13, RZ, 0xfc, !PT ;  /* 0x0000000d090d7212 */ /* 0x000fce00078efcff */
[----:B------:R-:W-:Y:S05]  /*1c30*/  @!P0 BRA `(.L_x_28) ;  /* 0x00000000007c8947 */ /* 0x000fea0003800000 */
[C---:B------:R-:W-:Y:S01]  /*1c40*/  IADD3 R7, PT, PT, -R4.reuse, RZ, RZ ;  /* 0x000000ff04077210 */ /* 0x040fe20007ffe1ff */
[----:B------:R-:W-:Y:S01]  /*1c50*/  IMAD.MOV.U32 R6, RZ, RZ, RZ ;  /* 0x000000ffff067224 */ /* 0x000fe200078e00ff */
[----:B------:R-:W-:Y:S01]  /*1c60*/  DMUL.RP R12, R28, R12 ;  /* 0x0000000c1c0c7228 */ /* 0x000fe20000008000 */
[----:B------:R-:W-:-:S04]  /*1c70*/  IADD3 R3, PT, PT, -R4, -0x43300000, RZ ;  /* 0xbcd0000004037810 */ /* 0x000fc80007ffe1ff */
[----:B------:R-:W-:-:S05]  /*1c80*/  DFMA R6, R30, -R6, R28 ;  /* 0x800000061e06722b */ /* 0x000fca000000001c */
[----:B------:R-:W-:-:S05]  /*1c90*/  LOP3.LUT R9, R13, R9, RZ, 0x3c, !PT ;  /* 0x000000090d097212 */ /* 0x000fca00078e3cff */
[----:B------:R-:W-:-:S04]  /*1ca0*/  FSETP.NEU.AND P0, PT, |R7|, R3, PT ;  /* 0x000000030700720b */ /* 0x000fc80003f0d200 */
[----:B------:R-:W-:Y:S02]  /*1cb0*/  FSEL R30, R12, R30, !P0 ;  /* 0x0000001e0c1e7208 */ /* 0x000fe40004000000 */
[----:B------:R-:W-:Y:S01]  /*1cc0*/  FSEL R31, R9, R31, !P0 ;  /* 0x0000001f091f7208 */ /* 0x000fe20004000000 */
[----:B------:R-:W-:Y:S06]  /*1cd0*/  BRA `(.L_x_28) ;  /* 0x0000000000547947 */ /* 0x000fec0003800000 */
.L_x_27:
[----:B------:R-:W-:-:S14]  /*1ce0*/  DSETP.NAN.AND P0, PT, R12, R12, PT ;  /* 0x0000000c0c00722a */ /* 0x000fdc0003f08000 */
[----:B------:R-:W-:Y:S05]  /*1cf0*/  @P0 BRA `(.L_x_29) ;  /* 0x0000000000440947 */ /* 0x000fea0003800000 */
[----:B------:R-:W-:-:S14]  /*1d00*/  DSETP.NAN.AND P0, PT, R8, R8, PT ;  /* 0x000000080800722a */ /* 0x000fdc0003f08000 */
[----:B------:R-:W-:Y:S05]  /*1d10*/  @P0 BRA `(.L_x_30) ;  /* 0x0000000000300947 */ /* 0x000fea0003800000 */
[----:B------:R-:W-:Y:S01]  /*1d20*/  ISETP.NE.AND P0, PT, R5, R26, PT ;  /* 0x0000001a0500720c */ /* 0x000fe20003f05270 */
[----:B------:R-:W-:Y:S02]  /*1d30*/  IMAD.MOV.U32 R30, RZ, RZ, 0x0 ;  /* 0x00000000ff1e7424 */ /* 0x000fe400078e00ff */
[----:B------:R-:W-:-:S10]  /*1d40*/  IMAD.MOV.U32 R31, RZ, RZ, -0x80000 ;  /* 0xfff80000ff1f7424 */ /* 0x000fd400078e00ff */
[----:B------:R-:W-:Y:S05]  /*1d50*/  @!P0 BRA `(.L_x_28) ;  /* 0x0000000000348947 */ /* 0x000fea0003800000 */
[----:B------:R-:W-:Y:S02]  /*1d60*/  ISETP.NE.AND P0, PT, R5, 0x7ff00000, PT ;  /* 0x7ff000000500780c */ /* 0x000fe40003f05270 */
[----:B------:R-:W-:Y:S02]  /*1d70*/  LOP3.LUT R31, R13, 0x80000000, R9, 0x48, !PT ;  /* 0x800000000d1f7812 */ /* 0x000fe400078e4809 */
[----:B------:R-:W-:-:S13]  /*1d80*/  ISETP.EQ.OR P0, PT, R26, RZ, !P0 ;  /* 0x000000ff1a00720c */ /* 0x000fda0004702670 */
[----:B------:R-:W-:Y:S01]  /*1d90*/  @P0 LOP3.LUT R3, R31, 0x7ff00000, RZ, 0xfc, !PT ;  /* 0x7ff000001f030812 */ /* 0x000fe200078efcff */
[----:B------:R-:W-:Y:S02]  /*1da0*/  @!P0 IMAD.MOV.U32 R30, RZ, RZ, RZ ;  /* 0x000000ffff1e8224 */ /* 0x000fe400078e00ff */
[----:B------:R-:W-:Y:S01]  /*1db0*/  @P0 IMAD.MOV.U32 R30, RZ, RZ, RZ ;  /* 0x000000ffff1e0224 */ /* 0x000fe200078e00ff */
[----:B------:R-:W-:Y:S01]  /*1dc0*/  @P0 MOV R31, R3 ;  /* 0x00000003001f0202 */ /* 0x000fe20000000f00 */
[----:B------:R-:W-:Y:S06]  /*1dd0*/  BRA `(.L_x_28) ;  /* 0x0000000000147947 */ /* 0x000fec0003800000 */
.L_x_30:
[----:B------:R-:W-:Y:S01]  /*1de0*/  LOP3.LUT R31, R9, 0x80000, RZ, 0xfc, !PT ;  /* 0x00080000091f7812 */ /* 0x000fe200078efcff */
[----:B------:R-:W-:Y:S01]  /*1df0*/  IMAD.MOV.U32 R30, RZ, RZ, R8 ;  /* 0x000000ffff1e7224 */ /* 0x000fe200078e0008 */
[----:B------:R-:W-:Y:S06]  /*1e00*/  BRA `(.L_x_28) ;  /* 0x0000000000087947 */ /* 0x000fec0003800000 */
.L_x_29:
[----:B------:R-:W-:Y:S01]  /*1e10*/  LOP3.LUT R31, R13, 0x80000, RZ, 0xfc, !PT ;  /* 0x000800000d1f7812 */ /* 0x000fe200078efcff */
[----:B------:R-:W-:-:S07]  /*1e20*/  IMAD.MOV.U32 R30, RZ, RZ, R12 ;  /* 0x000000ffff1e7224 */ /* 0x000fce00078e000c */
.L_x_28:
[----:B------:R-:W-:Y:S05]  /*1e30*/  BSYNC.RECONVERGENT B3 ;  /* 0x0000000000037941 */ /* 0x000fea0003800200 */
.L_x_26:
[----:B------:R-:W-:Y:S02]  /*1e40*/  HFMA2 R5, -RZ, RZ, 0, 0 ;  /* 0x00000000ff057431 */ /* 0x000fe400000001ff */
[----:B------:R-:W-:Y:S02]  /*1e50*/  IMAD.MOV.U32 R4, RZ, RZ, R0 ;  /* 0x000000ffff047224 */ /* 0x000fe400078e0000 */
[----:B------:R-:W-:Y:S02]  /*1e60*/  IMAD.MOV.U32 R6, RZ, RZ, R30 ;  /* 0x000000ffff067224 */ /* 0x000fe400078e001e */
[----:B------:R-:W-:Y:S01]  /*1e70*/  IMAD.MOV.U32 R7, RZ, RZ, R31 ;  /* 0x000000ffff077224 */ /* 0x000fe200078e001f */
[----:B------:R-:W-:Y:S06]  /*1e80*/  RET.REL.NODEC R4 `(_Z6KernelPdS_mmiidd) ;  /* 0xffffffe0045c7950 */ /* 0x000fec0003c3ffff */
        .weak           $__internal_1_$__cuda_sm20_dsqrt_rn_f64_mediumpath_v1
        .type           $__internal_1_$__cuda_sm20_dsqrt_rn_f64_mediumpath_v1,@function
        .size           $__internal_1_$__cuda_sm20_dsqrt_rn_f64_mediumpath_v1,(.L_x_37 - $__internal_1_$__cuda_sm20_dsqrt_rn_f64_mediumpath_v1)
$__internal_1_$__cuda_sm20_dsqrt_rn_f64_mediumpath_v1:
[----:B------:R-:W-:Y:S01]  /*1e90*/  ISETP.GE.U32.AND P0, PT, R3, -0x3400000, PT ;  /* 0xfcc000000300780c */ /* 0x000fe20003f06070 */
[----:B------:R-:W-:Y:S01]  /*1ea0*/  BSSY.RECONVERGENT B3, `(.L_x_31) ;  /* 0x0000024000037945 */ /* 0x000fe20003800200 */
[----:B------:R-:W-:-:S11]  /*1eb0*/  IMAD.MOV.U32 R12, RZ, RZ, R0 ;  /* 0x000000ffff0c7224 */ /* 0x000fd600078e0000 */
[----:B------:R-:W-:Y:S05]  /*1ec0*/  @!P0 BRA `(.L_x_32) ;  /* 0x0000000000208947 */ /* 0x000fea0003800000 */
[----:B------:R-:W-:-:S10]  /*1ed0*/  DFMA.RM R6, R6, R12, R10 ;  /* 0x0000000c0606722b */ /* 0x000fd4000000400a */
[----:B------:R-:W-:-:S05]  /*1ee0*/  IADD3 R10, P0, PT, R6, 0x1, RZ ;  /* 0x00000001060a7810 */ /* 0x000fca0007f1e0ff */
[----:B------:R-:W-:-:S06]  /*1ef0*/  IMAD.X R11, RZ, RZ, R7, P0 ;  /* 0x000000ffff0b7224 */ /* 0x000fcc00000e0607 */
[----:B------:R-:W-:-:S08]  /*1f00*/  DFMA.RP R4, -R6, R10, R4 ;  /* 0x0000000a0604722b */ /* 0x000fd00000008104 */
[----:B------:R-:W-:-:S06]  /*1f10*/  DSETP.GT.AND P0, PT, R4, RZ, PT ;  /* 0x000000ff0400722a */ /* 0x000fcc0003f04000 */
[----:B------:R-:W-:Y:S02]  /*1f20*/  FSEL R6, R10, R6, P0 ;  /* 0x000000060a067208 */ /* 0x000fe40000000000 */
[----:B------:R-:W-:Y:S01]  /*1f30*/  FSEL R7, R11, R7, P0 ;  /* 0x000000070b077208 */ /* 0x000fe20000000000 */
[----:B------:R-:W-:Y:S06]  /*1f40*/  BRA `(.L_x_33) ;  /* 0x0000000000647947 */ /* 0x000fec0003800000 */
.L_x_32:
[----:B------:R-:W-:-:S14]  /*1f50*/  DSETP.NE.AND P0, PT, R4, RZ, PT ;  /* 0x000000ff0400722a */ /* 0x000fdc0003f05000 */
[----:B------:R-:W-:Y:S05]  /*1f60*/  @!P0 BRA `(.L_x_34) ;  /* 0x0000000000588947 */ /* 0x000fea0003800000 */
[----:B------:R-:W-:-:S13]  /*1f70*/  ISETP.GE.AND P0, PT, R5, RZ, PT ;  /* 0x000000ff0500720c */ /* 0x000fda0003f06270 */
[----:B------:R-:W-:Y:S02]  /*1f80*/  @!P0 IMAD.MOV.U32 R6, RZ, RZ, 0x0 ;  /* 0x00000000ff068424 */ /* 0x000fe400078e00ff */
[----:B------:R-:W-:Y:S01]  /*1f90*/  @!P0 IMAD.MOV.U32 R7, RZ, RZ, -0x80000 ;  /* 0xfff80000ff078424 */ /* 0x000fe200078e00ff */
[----:B------:R-:W-:Y:S06]  /*1fa0*/  @!P0 BRA `(.L_x_33) ;  /* 0x00000000004c8947 */ /* 0x000fec0003800000 */
[----:B------:R-:W-:-:S13]  /*1fb0*/  ISETP.GT.AND P0, PT, R5, 0x7fefffff, PT ;  /* 0x7fefffff0500780c */ /* 0x000fda0003f04270 */
[----:B------:R-:W-:Y:S05]  /*1fc0*/  @P0 BRA `(.L_x_34) ;  /* 0x0000000000400947 */ /* 0x000fea0003800000 */
[----:B------:R-:W-:Y:S01]  /*1fd0*/  DMUL R4, R4, 8.11296384146066816958e+31 ;  /* 0x4690000004047828 */ /* 0x000fe20000000000 */
[----:B------:R-:W-:Y:S01]  /*1fe0*/  IMAD.MOV.U32 R6, RZ, RZ, RZ ;  /* 0x000000ffff067224 */ /* 0x000fe200078e00ff */
[----:B------:R-:W-:Y:S01]  /*1ff0*/  MOV R12, 0x0 ;  /* 0x00000000000c7802 */ /* 0x000fe20000000f00 */
[----:B------:R-:W-:-:S03]  /*2000*/  IMAD.MOV.U32 R13, RZ, RZ, 0x3fd80000 ;  /* 0x3fd80000ff0d7424 */ /* 0x000fc600078e00ff */
[----:B------:R-:W0:Y:S02]  /*2010*/  MUFU.RSQ64H R7, R5 ;  /* 0x0000000500077308 */ /* 0x000e240000001c00 */
[----:B0-----:R-:W-:-:S08]  /*2020*/  DMUL R10, R6, R6 ;  /* 0x00000006060a7228 */ /* 0x001fd00000000000 */
[----:B------:R-:W-:-:S08]  /*2030*/  DFMA R10, R4, -R10, 1 ;  /* 0x3ff00000040a742b */ /* 0x000fd0000000080a */
[----:B------:R-:W-:Y:S02]  /*2040*/  DFMA R12, R10, R12, 0.5 ;  /* 0x3fe000000a0c742b */ /* 0x000fe4000000000c */
[----:B------:R-:W-:-:S08]  /*2050*/  DMUL R10, R6, R10 ;  /* 0x0000000a060a7228 */ /* 0x000fd00000000000 */
[----:B------:R-:W-:-:S08]  /*2060*/  DFMA R10, R12, R10, R6 ;  /* 0x0000000a0c0a722b */ /* 0x000fd00000000006 */
[----:B------:R-:W-:Y:S02]  /*2070*/  DMUL R6, R4, R10 ;  /* 0x0000000a04067228 */ /* 0x000fe40000000000 */
[----:B------:R-:W-:-:S06]  /*2080*/  VIADD R11, R11, 0xfff00000 ;  /* 0xfff000000b0b7836 */ /* 0x000fcc0000000000 */
[----:B------:R-:W-:-:S08]  /*2090*/  DFMA R12, R6, -R6, R4 ;  /* 0x80000006060c722b */ /* 0x000fd00000000004 */
[----:B------:R-:W-:-:S10]  /*20a0*/  DFMA R6, R10, R12, R6 ;  /* 0x0000000c0a06722b */ /* 0x000fd40000000006 */
[----:B------:R-:W-:Y:S01]  /*20b0*/  VIADD R7, R7, 0xfcb00000 ;  /* 0xfcb0000007077836 */ /* 0x000fe20000000000 */
[----:B------:R-:W-:Y:S06]  /*20c0*/  BRA `(.L_x_33) ;  /* 0x0000000000047947 */ /* 0x000fec0003800000 */
.L_x_34:
[----:B------:R-:W-:-:S11]  /*20d0*/  DADD R6, R4, R4 ;  /* 0x0000000004067229 */ /* 0x000fd60000000004 */
.L_x_33:
[----:B------:R-:W-:Y:S05]  /*20e0*/  BSYNC.RECONVERGENT B3 ;  /* 0x0000000000037941 */ /* 0x000fea0003800200 */
.L_x_31:
[----:B------:R-:W-:-:S04]  /*20f0*/  IMAD.MOV.U32 R9, RZ, RZ, 0x0 ;  /* 0x00000000ff097424 */ /* 0x000fc800078e00ff */
[----:B------:R-:W-:Y:S05]  /*2100*/  RET.REL.NODEC R8 `(_Z6KernelPdS_mmiidd) ;  /* 0xffffffdc08bc7950 */ /* 0x000fea0003c3ffff */
.L_x_35:
[----:B------:R-:W-:-:S00]  /*2110*/  BRA `(.L_x_35) ;  /* 0xfffffffc00fc7947 */ /* 0x000fc0000383ffff */
[----:B------:R-:W-:-:S00]  /*2120*/  NOP ;  /* 0x0000000000007918 */ /* 0x000fc00000000000 */
        /* <DEDUP_REMOVED lines=13> */
.L_x_37:


//--------------------- .nv.shared.reserved.0     --------------------------
	.section	.nv.shared.reserved.0,"aw",@nobits
	.weak		__nv_reservedSMEM_offset_0_alias
	.size		__nv_reservedSMEM_offset_0_alias, 0, 64
	.other		__nv_reservedSMEM_offset_0_alias,@"STO_CUDA_RESERVED_SHARED STV_DEFAULT"
__nv_reservedSMEM_offset_0_alias:
	.zero		0
	.zero		64


//--------------------- .nv.constant0._Z6KernelPdS_mmiidd --------------------------
	.section	.nv.constant0._Z6KernelPdS_mmiidd,"a",@progbits
	.sectionflags	@""
	.align	4
.nv.constant0._Z6KernelPdS_mmiidd:
	.zero		952


//--------------------- SYMBOLS --------------------------

	.type		.nv.reservedSmem.offset0,@object
	.size		.nv.reservedSmem.offset0,0x4
